# CuTe-DSL kernel — source=cudnn_frontend_dsl family=grouped_gemm_swiglu
# config = {"ab_dtype": "Float8E4M3FN", "sf_vec": 32, "d_dtype": "Float4E2M1FN", "vector_f32": true, "mma_mn": [128, 128], "cluster_mn": [2, 1]}


// ===== COMPILED SASS (sm_100a) =====

	.target	sm_100a

	.elftype	@"ET_EXEC"


//--------------------- .note.nv.tkinfo           --------------------------
	.section	.note.nv.tkinfo,"",@"SHT_NOTE"
	.sectionflags	@"SHF_NOTE_NV_TKINFO"
	.tkinfo
        /*0018*/ 	.word	0x00000081
        /*0030*/ 	.string	""
        /*0030*/ 	.string	"ptxas"
        /*0030*/ 	.string	"Cuda compilation tools, release 12.9, V12.9.83"
        /*0030*/ 	.string	"Build system must define TOOLS_VERSION_EXTENDED"
        /*0030*/ 	.string	"-O 3 -arch sm_100a "



//--------------------- .note.nv.cuver            --------------------------
	.section	.note.nv.cuver,"",@"SHT_NOTE"
	.sectionflags	@"SHF_NOTE_NV_CUVER"
        /*0018*/ 	.short	0x0001
        /*001a*/ 	.short	0x0064
        /*001c*/ 	.short	0x0001
        /*001e*/ 	.short	0x0000
        /*0020*/ 	.short	0x0001
        /*0022*/ 	.short	0x0000


//--------------------- .nv.info                  --------------------------
	.section	.nv.info,"",@"SHT_CUDA_INFO"
	.align	4


	//----- nvinfo : EIATTR_REGCOUNT
	.align		4
        /*0000*/ 	.byte	0x04, 0x2f
        /*0002*/ 	.short	(.L_4 - .L_3)
	.align		4
.L_3:
        /*0004*/ 	.word	index@(kernel_cutlass_kernel_cudnngrouped_gemmgrouped_gemm_swiglugrouped_gemm_swiglu_quantBlockScaledContiguousGroupedGemmKernel_object_at__TiledMMA_ThrLayoutVMNK11110000_PermutationMNK____MMAAt_0)
        /*0008*/ 	.word	0x00000083


	//----- nvinfo : EIATTR_FRAME_SIZE
	.align		4
.L_4:
        /*000c*/ 	.byte	0x04, 0x11
        /*000e*/ 	.short	(.L_6 - .L_5)
	.align		4
.L_5:
        /*0010*/ 	.word	index@($__internal_2_$__cuda_sm10x_tcgen05_guardrail_trap_unallocated_columns_being_dealloced)
        /*0014*/ 	.word	0x00000000


	//----- nvinfo : EIATTR_FRAME_SIZE
	.align		4
.L_6:
        /*0018*/ 	.byte	0x04, 0x11
        /*001a*/ 	.short	(.L_8 - .L_7)
	.align		4
.L_7:
        /*001c*/ 	.word	index@($__internal_1_$__cuda_sm10x_tcgen05_guardrail_trap_phase_invalid_during_alloc)
        /*0020*/ 	.word	0x00000000


	//----- nvinfo : EIATTR_FRAME_SIZE
	.align		4
.L_8:
        /*0024*/ 	.byte	0x04, 0x11
        /*0026*/ 	.short	(.L_10 - .L_9)
	.align		4
.L_9:
        /*0028*/ 	.word	index@($__internal_0_$__cuda_sm10x_tcgen05_guardrail_trap_col_being_dealloced_not_returned_by_alloc)
        /*002c*/ 	.word	0x00000000


	//----- nvinfo : EIATTR_FRAME_SIZE
	.align		4
.L_10:
        /*0030*/ 	.byte	0x04, 0x11
        /*0032*/ 	.short	(.L_12 - .L_11)
	.align		4
.L_11:
        /*0034*/ 	.word	index@(kernel_cutlass_kernel_cudnngrouped_gemmgrouped_gemm_swiglugrouped_gemm_swiglu_quantBlockScaledContiguousGroupedGemmKernel_object_at__TiledMMA_ThrLayoutVMNK11110000_PermutationMNK____MMAAt_0)
        /*0038*/ 	.word	0x00000000


	//----- nvinfo : EIATTR_MIN_STACK_SIZE
	.align		4
.L_12:
        /*003c*/ 	.byte	0x04, 0x12
        /*003e*/ 	.short	(.L_14 - .L_13)
	.align		4
.L_13:
        /*0040*/ 	.word	index@(kernel_cutlass_kernel_cudnngrouped_gemmgrouped_gemm_swiglugrouped_gemm_swiglu_quantBlockScaledContiguousGroupedGemmKernel_object_at__TiledMMA_ThrLayoutVMNK11110000_PermutationMNK____MMAAt_0)
        /*0044*/ 	.word	0x00000000
.L_14:


//--------------------- .nv.info.kernel_cutlass_kernel_cudnngrouped_gemmgrouped_gemm_swiglugrouped_gemm_swiglu_quantBlockScaledContiguousGroupedGemmKernel_object_at__TiledMMA_ThrLayoutVMNK11110000_PermutationMNK____MMAAt_0 --------------------------
	.section	.nv.info.kernel_cutlass_kernel_cudnngrouped_gemmgrouped_gemm_swiglugrouped_gemm_swiglu_quantBlockScaledContiguousGroupedGemmKernel_object_at__TiledMMA_ThrLayoutVMNK11110000_PermutationMNK____MMAAt_0,"",@"SHT_CUDA_INFO"
	.sectionflags	@""
	.align	4


	//----- nvinfo : EIATTR_CUDA_API_VERSION
	.align		4
        /*0000*/ 	.byte	0x04, 0x37
        /*0002*/ 	.short	(.L_16 - .L_15)
.L_15:
        /*0004*/ 	.word	0x00000081


	//----- nvinfo : EIATTR_KPARAM_INFO
	.align		4
.L_16:
        /*0008*/ 	.byte	0x04, 0x17
        /*000a*/ 	.short	(.L_18 - .L_17)
.L_17:
        /*000c*/ 	.word	0x00000000
        /*0010*/ 	.short	0x000f
        /*0012*/ 	.short	0x03f8
        /*0014*/ 	.byte	0x00, 0xf0, 0x31, 0x00


	//----- nvinfo : EIATTR_KPARAM_INFO
	.align		4
.L_18:
        /*0018*/ 	.byte	0x04, 0x17
        /*001a*/ 	.short	(.L_20 - .L_19)
.L_19:
        /*001c*/ 	.word	0x00000000
        /*0020*/ 	.short	0x000e
        /*0022*/ 	.short	0x03ec
        /*0024*/ 	.byte	0x00, 0xf0, 0x31, 0x00


	//----- nvinfo : EIATTR_KPARAM_INFO
	.align		4
.L_20:
        /*0028*/ 	.byte	0x04, 0x17
        /*002a*/ 	.short	(.L_22 - .L_21)
.L_21:
        /*002c*/ 	.word	0x00000000
        /*0030*/ 	.short	0x000d
        /*0032*/ 	.short	0x03e0
        /*0034*/ 	.byte	0x00, 0xf0, 0x31, 0x00


	//----- nvinfo : EIATTR_KPARAM_INFO
	.align		4
.L_22:
        /*0038*/ 	.byte	0x04, 0x17
        /*003a*/ 	.short	(.L_24 - .L_23)
.L_23:
        /*003c*/ 	.word	0x00000000
        /*0040*/ 	.short	0x000c
        /*0042*/ 	.short	0x03d8
        /*0044*/ 	.byte	0x00, 0xf0, 0x21, 0x00


	//----- nvinfo : EIATTR_KPARAM_INFO
	.align		4
.L_24:
        /*0048*/ 	.byte	0x04, 0x17
        /*004a*/ 	.short	(.L_26 - .L_25)
.L_25:
        /*004c*/ 	.word	0x00000000
        /*0050*/ 	.short	0x000b
        /*0052*/ 	.short	0x03d0
        /*0054*/ 	.byte	0x00, 0xf0, 0x21, 0x00


	//----- nvinfo : EIATTR_KPARAM_INFO
	.align		4
.L_26:
        /*0058*/ 	.byte	0x04, 0x17
        /*005a*/ 	.short	(.L_28 - .L_27)
.L_27:
        /*005c*/ 	.word	0x00000000
        /*0060*/ 	.short	0x000a
        /*0062*/ 	.short	0x03c8
        /*0064*/ 	.byte	0x00, 0xf0, 0x21, 0x00


	//----- nvinfo : EIATTR_KPARAM_INFO
	.align		4
.L_28:
        /*0068*/ 	.byte	0x04, 0x17
        /*006a*/ 	.short	(.L_30 - .L_29)
.L_29:
        /*006c*/ 	.word	0x00000000
        /*0070*/ 	.short	0x0009
        /*0072*/ 	.short	0x03c0
        /*0074*/ 	.byte	0x00, 0xf0, 0x21, 0x00


	//----- nvinfo : EIATTR_KPARAM_INFO
	.align		4
.L_30:
        /*0078*/ 	.byte	0x04, 0x17
        /*007a*/ 	.short	(.L_32 - .L_31)
.L_31:
        /*007c*/ 	.word	0x00000000
        /*0080*/ 	.short	0x0008
        /*0082*/ 	.short	0x0340
        /*0084*/ 	.byte	0x00, 0xf0, 0x01, 0x02


	//----- nvinfo : EIATTR_KPARAM_INFO
	.align		4
.L_32:
        /*0088*/ 	.byte	0x04, 0x17
        /*008a*/ 	.short	(.L_34 - .L_33)
.L_33:
        /*008c*/ 	.word	0x00000000
        /*0090*/ 	.short	0x0007
        /*0092*/ 	.short	0x02c0
        /*0094*/ 	.byte	0x00, 0xf0, 0x01, 0x02


	//----- nvinfo : EIATTR_KPARAM_INFO
	.align		4
.L_34:
        /*0098*/ 	.byte	0x04, 0x17
        /*009a*/ 	.short	(.L_36 - .L_35)
.L_35:
        /*009c*/ 	.word	0x00000000
        /*00a0*/ 	.short	0x0006
        /*00a2*/ 	.short	0x0240
        /*00a4*/ 	.byte	0x00, 0xf0, 0x01, 0x02


	//----- nvinfo : EIATTR_KPARAM_INFO
	.align		4
.L_36:
        /*00a8*/ 	.byte	0x04, 0x17
        /*00aa*/ 	.short	(.L_38 - .L_37)
.L_37:
        /*00ac*/ 	.word	0x00000000
        /*00b0*/ 	.short	0x0005
        /*00b2*/ 	.short	0x01c0
        /*00b4*/ 	.byte	0x00, 0xf0, 0x01, 0x02


	//----- nvinfo : EIATTR_KPARAM_INFO
	.align		4
.L_38:
        /*00b8*/ 	.byte	0x04, 0x17
        /*00ba*/ 	.short	(.L_40 - .L_39)
.L_39:
        /*00bc*/ 	.word	0x00000000
        /*00c0*/ 	.short	0x0004
        /*00c2*/ 	.short	0x0140
        /*00c4*/ 	.byte	0x00, 0xf0, 0x01, 0x02


	//----- nvinfo : EIATTR_KPARAM_INFO
	.align		4
.L_40:
        /*00c8*/ 	.byte	0x04, 0x17
        /*00ca*/ 	.short	(.L_42 - .L_41)
.L_41:
        /*00cc*/ 	.word	0x00000000
        /*00d0*/ 	.short	0x0003
        /*00d2*/ 	.short	0x00c0
        /*00d4*/ 	.byte	0x00, 0xf0, 0x01, 0x02


	//----- nvinfo : EIATTR_KPARAM_INFO
	.align		4
.L_42:
        /*00d8*/ 	.byte	0x04, 0x17
        /*00da*/ 	.short	(.L_44 - .L_43)
.L_43:
        /*00dc*/ 	.word	0x00000000
        /*00e0*/ 	.short	0x0002
        /*00e2*/ 	.short	0x0040
        /*00e4*/ 	.byte	0x00, 0xf0, 0x01, 0x02


	//----- nvinfo : EIATTR_KPARAM_INFO
	.align		4
.L_44:
        /*00e8*/ 	.byte	0x04, 0x17
        /*00ea*/ 	.short	(.L_46 - .L_45)
.L_45:
        /*00ec*/ 	.word	0x00000000
        /*00f0*/ 	.short	0x0001
        /*00f2*/ 	.short	0x000c
        /*00f4*/ 	.byte	0x00, 0xf0, 0x31, 0x00


	//----- nvinfo : EIATTR_KPARAM_INFO
	.align		4
.L_46:
        /*00f8*/ 	.byte	0x04, 0x17
        /*00fa*/ 	.short	(.L_48 - .L_47)
.L_47:
        /*00fc*/ 	.word	0x00000000
        /*0100*/ 	.short	0x0000
        /*0102*/ 	.short	0x0000
        /*0104*/ 	.byte	0x00, 0xf0, 0x31, 0x00


	//----- nvinfo : EIATTR_AT_ENTRY_FRAGMENTS
	.align		4
.L_48:
        /*0108*/ 	.byte	0x04, 0x4f
        /*010a*/ 	.short	(.L_50 - .L_49)


	//   ....[0]....
.L_49:
        /*010c*/ 	.word	0x00000004


	//----- nvinfo : EIATTR_RESERVED_SMEM_USED
	.align		4
.L_50:
        /*0110*/ 	.byte	0x01, 0x41
	.zero		2


	//----- nvinfo : EIATTR_SPARSE_MMA_MASK
	.align		4
        /*0114*/ 	.byte	0x03, 0x50
        /*0116*/ 	.short	0x0000


	//----- nvinfo : EIATTR_TCGEN05_1CTA_USED
	.align		4
        /*0118*/ 	.byte	0x01, 0x51
	.zero		2


	//----- nvinfo : EIATTR_MAXREG_COUNT
	.align		4
        /*011c*/ 	.byte	0x03, 0x1b
        /*011e*/ 	.short	0x00ff


	//----- nvinfo : EIATTR_NUM_BARRIERS
	.align		4
        /*0120*/ 	.byte	0x02, 0x4c
        /*0122*/ 	.byte	0x05
	.zero		1


	//----- nvinfo : EIATTR_INT_WARP_WIDE_INSTR_OFFSETS
	.align		4
        /*0124*/ 	.byte	0x04, 0x31
        /*0126*/ 	.short	(.L_52 - .L_51)


	//   ....[0]....
.L_51:
        /*0128*/ 	.word	0x00004930


	//   ....[1]....
        /*012c*/ 	.word	0x00004970


	//----- nvinfo : EIATTR_COOP_GROUP_MASK_REGIDS
	.align		4
.L_52:
        /*0130*/ 	.byte	0x04, 0x29
        /*0132*/ 	.short	(.L_54 - .L_53)


	//   ....[0]....
.L_53:
        /*0134*/ 	.word	0xffffffff


	//   ....[1]....
        /*0138*/ 	.word	0xffffffff


	//   ....[2]....
        /*013c*/ 	.word	0xffffffff


	//   ....[3]....
        /*0140*/ 	.word	0xffffffff


	//   ....[4]....
        /*0144*/ 	.word	0xffffffff


	//   ....[5]....
        /*0148*/ 	.word	0xffffffff


	//   ....[6]....
        /*014c*/ 	.word	0xffffffff


	//   ....[7]....
        /*0150*/ 	.word	0xffffffff


	//   ....[8]....
        /*0154*/ 	.word	0xffffffff


	//   ....[9]....
        /*0158*/ 	.word	0xffffffff


	//   ....[10]....
        /*015c*/ 	.word	0xffffffff


	//   ....[11]....
        /*0160*/ 	.word	0xffffffff


	//----- nvinfo : EIATTR_COOP_GROUP_INSTR_OFFSETS
	.align		4
.L_54:
        /*0164*/ 	.byte	0x04, 0x28
        /*0166*/ 	.short	(.L_56 - .L_55)


	//   ....[0]....
.L_55:
        /*0168*/ 	.word	0x00000140


	//   ....[1]....
        /*016c*/ 	.word	0x000004c0


	//   ....[2]....
        /*0170*/ 	.word	0x00000670


	//   ....[3]....
        /*0174*/ 	.word	0x00000830


	//   ....[4]....
        /*0178*/ 	.word	0x00000be0


	//   ....[5]....
        /*017c*/ 	.word	0x00000e40


	//   ....[6]....
        /*0180*/ 	.word	0x00000ea0


	//   ....[7]....
        /*0184*/ 	.word	0x000027b0


	//   ....[8]....
        /*0188*/ 	.word	0x00002a70


	//   ....[9]....
        /*018c*/ 	.word	0x00004510


	//   ....[10]....
        /*0190*/ 	.word	0x000047d0


	//   ....[11]....
        /*0194*/ 	.word	0x00004a20


	//----- nvinfo : EIATTR_VRC_CTA_INIT_COUNT
	.align		4
.L_56:
        /*0198*/ 	.byte	0x02, 0x4a
        /*019a*/ 	.byte	0x80
	.zero		1


	//----- nvinfo : EIATTR_MBARRIER_INSTR_OFFSETS
	.align		4
        /*019c*/ 	.byte	0x04, 0x39
        /*019e*/ 	.short	(.L_58 - .L_57)


	//   ....[0]....
.L_57:
        /*01a0*/ 	.word	0x000003b0
        /*01a4*/ 	.word	0x000000ff
        /*01a8*/ 	.word	0x00000000
        /*01ac*/ 	.short	0x0100
        /*01ae*/ 	.byte	0x05
	.zero		1


	//   ....[1]....
        /*01b0*/ 	.word	0x000003c0
        /*01b4*/ 	.word	0x000000ff
        /*01b8*/ 	.word	0x00000008
        /*01bc*/ 	.short	0x0100
        /*01be*/ 	.byte	0x05
	.zero		1


	//   ....[2]....
        /*01c0*/ 	.word	0x000003d0
        /*01c4*/ 	.word	0x000000ff
        /*01c8*/ 	.word	0x00000010
        /*01cc*/ 	.short	0x0100
        /*01ce*/ 	.byte	0x05
	.zero		1


	//   ....[3]....
        /*01d0*/ 	.word	0x000003e0
        /*01d4*/ 	.word	0x000000ff
        /*01d8*/ 	.word	0x00000018
        /*01dc*/ 	.short	0x0100
        /*01de*/ 	.byte	0x05
	.zero		1


	//   ....[4]....
        /*01e0*/ 	.word	0x000003f0
        /*01e4*/ 	.word	0x000000ff
        /*01e8*/ 	.word	0x00000020
        /*01ec*/ 	.short	0x0100
        /*01ee*/ 	.byte	0x05
	.zero		1


	//   ....[5]....
        /*01f0*/ 	.word	0x00000400
        /*01f4*/ 	.word	0x000000ff
        /*01f8*/ 	.word	0x00000028
        /*01fc*/ 	.short	0x0100
        /*01fe*/ 	.byte	0x05
	.zero		1


	//   ....[6]....
        /*0200*/ 	.word	0x00000410
        /*0204*/ 	.word	0x000000ff
        /*0208*/ 	.word	0x00000030
        /*020c*/ 	.short	0x0100
        /*020e*/ 	.byte	0x05
	.zero		1


	//   ....[7]....
        /*0210*/ 	.word	0x00000420
        /*0214*/ 	.word	0x000000ff
        /*0218*/ 	.word	0x00000038
        /*021c*/ 	.short	0x0100
        /*021e*/ 	.byte	0x05
	.zero		1


	//   ....[8]....
        /*0220*/ 	.word	0x00000430
        /*0224*/ 	.word	0x000000ff
        /*0228*/ 	.word	0x00000040
        /*022c*/ 	.short	0x0100
        /*022e*/ 	.byte	0x05
	.zero		1


	//   ....[9]....
        /*0230*/ 	.word	0x00000440
        /*0234*/ 	.word	0x000000ff
        /*0238*/ 	.word	0x00000048
        /*023c*/ 	.short	0x0100
        /*023e*/ 	.byte	0x05
	.zero		1


	//   ....[10]....
        /*0240*/ 	.word	0x00000450
        /*0244*/ 	.word	0x000000ff
        /*0248*/ 	.word	0x00000050
        /*024c*/ 	.short	0x0100
        /*024e*/ 	.byte	0x05
	.zero		1


	//   ....[11]....
        /*0250*/ 	.word	0x00000460
        /*0254*/ 	.word	0x000000ff
        /*0258*/ 	.word	0x00000058
        /*025c*/ 	.short	0x0100
        /*025e*/ 	.byte	0x05
	.zero		1


	//   ....[12]....
        /*0260*/ 	.word	0x000005e0
        /*0264*/ 	.word	0x000000ff
        /*0268*/ 	.word	0x00000060
        /*026c*/ 	.short	0x0100
        /*026e*/ 	.byte	0x06
	.zero		1


	//   ....[13]....
        /*0270*/ 	.word	0x000005f0
        /*0274*/ 	.word	0x000000ff
        /*0278*/ 	.word	0x00000068
        /*027c*/ 	.short	0x0100
        /*027e*/ 	.byte	0x06
	.zero		1


	//   ....[14]....
        /*0280*/ 	.word	0x00000600
        /*0284*/ 	.word	0x000000ff
        /*0288*/ 	.word	0x00000070
        /*028c*/ 	.short	0x0100
        /*028e*/ 	.byte	0x06
	.zero		1


	//   ....[15]....
        /*0290*/ 	.word	0x00000610
        /*0294*/ 	.word	0x000000ff
        /*0298*/ 	.word	0x00000078
        /*029c*/ 	.short	0x0100
        /*029e*/ 	.byte	0x06
	.zero		1


	//   ....[16]....
        /*02a0*/ 	.word	0x00000790
        /*02a4*/ 	.word	0x000000ff
        /*02a8*/ 	.word	0x00000080
        /*02ac*/ 	.short	0x0100
        /*02ae*/ 	.byte	0x06
	.zero		1


	//   ....[17]....
        /*02b0*/ 	.word	0x000007a0
        /*02b4*/ 	.word	0x000000ff
        /*02b8*/ 	.word	0x00000088
        /*02bc*/ 	.short	0x0100
        /*02be*/ 	.byte	0x06
	.zero		1


	//   ....[18]....
        /*02c0*/ 	.word	0x000007b0
        /*02c4*/ 	.word	0x000000ff
        /*02c8*/ 	.word	0x00000090
        /*02cc*/ 	.short	0x0100
        /*02ce*/ 	.byte	0x06
	.zero		1


	//   ....[19]....
        /*02d0*/ 	.word	0x000007c0
        /*02d4*/ 	.word	0x000000ff
        /*02d8*/ 	.word	0x00000098
        /*02dc*/ 	.short	0x0100
        /*02de*/ 	.byte	0x06
	.zero		1


	//   ....[20]....
        /*02e0*/ 	.word	0x00000f00
        /*02e4*/ 	.word	0x0000000e
        /*02e8*/ 	.word	0x00000090
        /*02ec*/ 	.short	0x010a
        /*02ee*/ 	.byte	0xff
	.zero		1


	//   ....[21]....
        /*02f0*/ 	.word	0x00000fe0
        /*02f4*/ 	.word	0x0000000e
        /*02f8*/ 	.word	0x00000080
        /*02fc*/ 	.short	0x0101
        /*02fe*/ 	.byte	0xff
	.zero		1


	//   ....[22]....
        /*0300*/ 	.word	0x00001210
        /*0304*/ 	.word	0x00000002
        /*0308*/ 	.word	0x00000090
        /*030c*/ 	.short	0x010a
        /*030e*/ 	.byte	0xff
	.zero		1


	//   ....[23]....
        /*0310*/ 	.word	0x00001330
        /*0314*/ 	.word	0x00000002
        /*0318*/ 	.word	0x00000080
        /*031c*/ 	.short	0x0101
        /*031e*/ 	.byte	0xff
	.zero		1


	//   ....[24]....
        /*0320*/ 	.word	0x00001340
        /*0324*/ 	.word	0x00000003
        /*0328*/ 	.word	0x00000090
        /*032c*/ 	.short	0x010a
        /*032e*/ 	.byte	0xff
	.zero		1


	//   ....[25]....
        /*0330*/ 	.word	0x000013a0
        /*0334*/ 	.word	0x000000ff
        /*0338*/ 	.word	0x00000080
        /*033c*/ 	.short	0x010a
        /*033e*/ 	.byte	0x20
	.zero		1


	//   ....[26]....
        /*0340*/ 	.word	0x00001420
        /*0344*/ 	.word	0x000000ff
        /*0348*/ 	.word	0x00000090
        /*034c*/ 	.short	0x0101
        /*034e*/ 	.byte	0x20
	.zero		1


	//   ....[27]....
        /*0350*/ 	.word	0x00001550
        /*0354*/ 	.word	0x000000ff
        /*0358*/ 	.word	0x00000030
        /*035c*/ 	.short	0x010a
        /*035e*/ 	.byte	0x05
	.zero		1


	//   ....[28]....
        /*0360*/ 	.word	0x00001730
        /*0364*/ 	.word	0x000000ff
        /*0368*/ 	.word	0x00000030
        /*036c*/ 	.short	0x010a
        /*036e*/ 	.byte	0x05
	.zero		1


	//   ....[29]....
        /*0370*/ 	.word	0x00001890
        /*0374*/ 	.word	0x000000ff
        /*0378*/ 	.word	0x00000030
        /*037c*/ 	.short	0x010a
        /*037e*/ 	.byte	0x1f
	.zero		1


	//   ....[30]....
        /*0380*/ 	.word	0x000018e0
        /*0384*/ 	.word	0x00000003
        /*0388*/ 	.word	0x00000080
        /*038c*/ 	.short	0x010a
        /*038e*/ 	.byte	0xff
	.zero		1


	//   ....[31]....
        /*0390*/ 	.word	0x00001970
        /*0394*/ 	.word	0x00000003
        /*0398*/ 	.word	0x00000090
        /*039c*/ 	.short	0x0101
        /*039e*/ 	.byte	0xff
	.zero		1


	//   ....[32]....
        /*03a0*/ 	.word	0x00001b60
        /*03a4*/ 	.word	0x000000ff
        /*03a8*/ 	.word	0x00000030
        /*03ac*/ 	.short	0x010a
        /*03ae*/ 	.byte	0x05
	.zero		1


	//   ....[33]....
        /*03b0*/ 	.word	0x00001c20
        /*03b4*/ 	.word	0x000000ff
        /*03b8*/ 	.word	0x00000080
        /*03bc*/ 	.short	0x010a
        /*03be*/ 	.byte	0x0c
	.zero		1


	//   ....[34]....
        /*03c0*/ 	.word	0x00001cb0
        /*03c4*/ 	.word	0x000000ff
        /*03c8*/ 	.word	0x00000090
        /*03cc*/ 	.short	0x0101
        /*03ce*/ 	.byte	0x0c
	.zero		1


	//   ....[35]....
        /*03d0*/ 	.word	0x00002120
        /*03d4*/ 	.word	0x000000ff
        /*03d8*/ 	.word	0x00000000
        /*03dc*/ 	.short	0x010a
        /*03de*/ 	.byte	0x10
	.zero		1


	//   ....[36]....
        /*03e0*/ 	.word	0x00002130
        /*03e4*/ 	.word	0x000000ff
        /*03e8*/ 	.word	0x00000070
        /*03ec*/ 	.short	0x010a
        /*03ee*/ 	.byte	0x12
	.zero		1


	//   ....[37]....
        /*03f0*/ 	.word	0x00002150
        /*03f4*/ 	.word	0x000000ff
        /*03f8*/ 	.word	0x00000070
        /*03fc*/ 	.short	0x010a
        /*03fe*/ 	.byte	0x12
	.zero		1


	//   ....[38]....
        /*0400*/ 	.word	0x00002370
        /*0404*/ 	.word	0x000000ff
        /*0408*/ 	.word	0x00000000
        /*040c*/ 	.short	0x010a
        /*040e*/ 	.byte	0x0d
	.zero		1


	//   ....[39]....
        /*0410*/ 	.word	0x000024c0
        /*0414*/ 	.word	0x000000ff
        /*0418*/ 	.word	0x00000000
        /*041c*/ 	.short	0x010a
        /*041e*/ 	.byte	0x10
	.zero		1


	//   ....[40]....
        /*0420*/ 	.word	0x000025b0
        /*0424*/ 	.word	0x000000ff
        /*0428*/ 	.word	0x00000070
        /*042c*/ 	.short	0x010a
        /*042e*/ 	.byte	0x10
	.zero		1


	//   ....[41]....
        /*0430*/ 	.word	0x000025c0
        /*0434*/ 	.word	0x00000003
        /*0438*/ 	.word	0x00000080
        /*043c*/ 	.short	0x010a
        /*043e*/ 	.byte	0xff
	.zero		1


	//   ....[42]....
        /*0440*/ 	.word	0x00002670
        /*0444*/ 	.word	0x00000003
        /*0448*/ 	.word	0x00000090
        /*044c*/ 	.short	0x0101
        /*044e*/ 	.byte	0xff
	.zero		1


	//   ....[43]....
        /*0450*/ 	.word	0x00002740
        /*0454*/ 	.word	0x00000002
        /*0458*/ 	.word	0x00000070
        /*045c*/ 	.short	0x010a
        /*045e*/ 	.byte	0xff
	.zero		1


	//   ....[44]....
        /*0460*/ 	.word	0x00002ae0
        /*0464*/ 	.word	0x00000057
        /*0468*/ 	.word	0x00000080
        /*046c*/ 	.short	0x010a
        /*046e*/ 	.byte	0xff
	.zero		1


	//   ....[45]....
        /*0470*/ 	.word	0x00002b40
        /*0474*/ 	.word	0x00000057
        /*0478*/ 	.word	0x00000090
        /*047c*/ 	.short	0x0101
        /*047e*/ 	.byte	0xff
	.zero		1


	//   ....[46]....
        /*0480*/ 	.word	0x00002ef0
        /*0484*/ 	.word	0x0000007b
        /*0488*/ 	.word	0x00000060
        /*048c*/ 	.short	0x010a
        /*048e*/ 	.byte	0xff
	.zero		1


	//   ....[47]....
        /*0490*/ 	.word	0x000044c0
        /*0494*/ 	.word	0x0000007b
        /*0498*/ 	.word	0x00000070
        /*049c*/ 	.short	0x0101
        /*049e*/ 	.byte	0xff
	.zero		1


	//   ....[48]....
        /*04a0*/ 	.word	0x000044d0
        /*04a4*/ 	.word	0x00000003
        /*04a8*/ 	.word	0x00000080
        /*04ac*/ 	.short	0x010a
        /*04ae*/ 	.byte	0xff
	.zero		1


	//   ....[49]....
        /*04b0*/ 	.word	0x00004590
        /*04b4*/ 	.word	0x00000003
        /*04b8*/ 	.word	0x00000090
        /*04bc*/ 	.short	0x0101
        /*04be*/ 	.byte	0xff
	.zero		1


	//   ....[50]....
        /*04c0*/ 	.word	0x00004a70
        /*04c4*/ 	.word	0x0000000e
        /*04c8*/ 	.word	0x00000090
        /*04cc*/ 	.short	0x010a
        /*04ce*/ 	.byte	0xff
	.zero		1


	//   ....[51]....
        /*04d0*/ 	.word	0x00004ad0
        /*04d4*/ 	.word	0x00000002
        /*04d8*/ 	.word	0x00000090
        /*04dc*/ 	.short	0x010a
        /*04de*/ 	.byte	0xff
	.zero		1


	//   ....[52]....
        /*04e0*/ 	.word	0x00004b30
        /*04e4*/ 	.word	0x00000003
        /*04e8*/ 	.word	0x00000090
        /*04ec*/ 	.short	0x010a
        /*04ee*/ 	.byte	0xff
	.zero		1


	//   ....[53]....
        /*04f0*/ 	.word	0x00004b90
        /*04f4*/ 	.word	0x00000000
        /*04f8*/ 	.word	0x00000080
        /*04fc*/ 	.short	0x010a
        /*04fe*/ 	.byte	0xff
	.zero		1


	//   ....[54]....
        /*0500*/ 	.word	0x00004c10
        /*0504*/ 	.word	0x00000003
        /*0508*/ 	.word	0x00000030
        /*050c*/ 	.short	0x010a
        /*050e*/ 	.byte	0xff
	.zero		1


	//   ....[55]....
        /*0510*/ 	.word	0x00004c70
        /*0514*/ 	.word	0x00000003
        /*0518*/ 	.word	0x00000080
        /*051c*/ 	.short	0x010a
        /*051e*/ 	.byte	0xff
	.zero		1


	//   ....[56]....
        /*0520*/ 	.word	0x00004cf0
        /*0524*/ 	.word	0x00000000
        /*0528*/ 	.word	0x00000030
        /*052c*/ 	.short	0x010a
        /*052e*/ 	.byte	0xff
	.zero		1


	//   ....[57]....
        /*0530*/ 	.word	0x00004d50
        /*0534*/ 	.word	0x00000000
        /*0538*/ 	.word	0x00000080
        /*053c*/ 	.short	0x010a
        /*053e*/ 	.byte	0xff
	.zero		1


	//   ....[58]....
        /*0540*/ 	.word	0x00004dd0
        /*0544*/ 	.word	0x00000002
        /*0548*/ 	.word	0x00000070
        /*054c*/ 	.short	0x010a
        /*054e*/ 	.byte	0xff
	.zero		1


	//   ....[59]....
        /*0550*/ 	.word	0x00004e50
        /*0554*/ 	.word	0x00000002
        /*0558*/ 	.word	0x00000000
        /*055c*/ 	.short	0x010a
        /*055e*/ 	.byte	0xff
	.zero		1


	//   ....[60]....
        /*0560*/ 	.word	0x00004ec0
        /*0564*/ 	.word	0x00000003
        /*0568*/ 	.word	0x00000080
        /*056c*/ 	.short	0x010a
        /*056e*/ 	.byte	0xff
	.zero		1


	//   ....[61]....
        /*0570*/ 	.word	0x00004f20
        /*0574*/ 	.word	0x00000002
        /*0578*/ 	.word	0x00000070
        /*057c*/ 	.short	0x010a
        /*057e*/ 	.byte	0xff
	.zero		1


	//   ....[62]....
        /*0580*/ 	.word	0x00004f70
        /*0584*/ 	.word	0x00000057
        /*0588*/ 	.word	0x00000080
        /*058c*/ 	.short	0x010a
        /*058e*/ 	.byte	0xff
	.zero		1


	//   ....[63]....
        /*0590*/ 	.word	0x00004fd0
        /*0594*/ 	.word	0x0000007b
        /*0598*/ 	.word	0x00000060
        /*059c*/ 	.short	0x010a
        /*059e*/ 	.byte	0xff
	.zero		1


	//   ....[64]....
        /*05a0*/ 	.word	0x00005030
        /*05a4*/ 	.word	0x00000003
        /*05a8*/ 	.word	0x00000080
        /*05ac*/ 	.short	0x010a
        /*05ae*/ 	.byte	0xff
	.zero		1


	//----- nvinfo : EIATTR_NUM_MBARRIERS
	.align		4
.L_58:
        /*05b0*/ 	.byte	0x03, 0x38
        /*05b2*/ 	.short	0x0014


	//----- nvinfo : EIATTR_EXIT_INSTR_OFFSETS
	.align		4
        /*05b4*/ 	.byte	0x04, 0x1c
        /*05b6*/ 	.short	(.L_60 - .L_59)


	//   ....[0]....
.L_59:
        /*05b8*/ 	.word	0x00002770


	//   ....[1]....
        /*05bc*/ 	.word	0x00004a50


	//----- nvinfo : EIATTR_MAX_THREADS
	.align		4
.L_60:
        /*05c0*/ 	.byte	0x04, 0x05
        /*05c2*/ 	.short	(.L_62 - .L_61)
.L_61:
        /*05c4*/ 	.word	0x000000e0
        /*05c8*/ 	.word	0x00000001
        /*05cc*/ 	.word	0x00000001


	//----- nvinfo : EIATTR_CRS_STACK_SIZE
	.align		4
.L_62:
        /*05d0*/ 	.byte	0x04, 0x1e
        /*05d2*/ 	.short	(.L_64 - .L_63)
.L_63:
        /*05d4*/ 	.word	0x00000000


	//----- nvinfo : EIATTR_CBANK_PARAM_SIZE
	.align		4
.L_64:
        /*05d8*/ 	.byte	0x03, 0x19
        /*05da*/ 	.short	0x0404


	//----- nvinfo : EIATTR_PARAM_CBANK
	.align		4
        /*05dc*/ 	.byte	0x04, 0x0a
        /*05de*/ 	.short	(.L_66 - .L_65)
	.align		4
.L_65:
        /*05e0*/ 	.word	index@(.nv.constant0.kernel_cutlass_kernel_cudnngrouped_gemmgrouped_gemm_swiglugrouped_gemm_swiglu_quantBlockScaledContiguousGroupedGemmKernel_object_at__TiledMMA_ThrLayoutVMNK11110000_PermutationMNK____MMAAt_0)
        /*05e4*/ 	.short	0x0380
        /*05e6*/ 	.short	0x0404


	//----- nvinfo : EIATTR_SW_WAR
	.align		4
.L_66:
        /*05e8*/ 	.byte	0x04, 0x36
        /*05ea*/ 	.short	(.L_68 - .L_67)
.L_67:
        /*05ec*/ 	.word	0x00000008
.L_68:


//--------------------- .nv.compat                --------------------------
	.section	.nv.compat,"",@"SHT_CUDA_COMPAT_INFO"
	.align	4
        /*0000*/ 	.byte	0x02, 0x02, 0x02, 0x00, 0x02, 0x05, 0x05, 0x00, 0x02, 0x03, 0x01, 0x00, 0x02, 0x06, 0x01, 0x00


//--------------------- .nv.callgraph             --------------------------
	.section	.nv.callgraph,"",@"SHT_CUDA_CALLGRAPH"
	.align	4
	.sectionentsize	8
	.align		4
        /*0000*/ 	.word	0x00000000
	.align		4
        /*0004*/ 	.word	0xffffffff
	.align		4
        /*0008*/ 	.word	0x00000000
	.align		4
        /*000c*/ 	.word	0xfffffffe
	.align		4
        /*0010*/ 	.word	0x00000000
	.align		4
        /*0014*/ 	.word	0xfffffffd
	.align		4
        /*0018*/ 	.word	0x00000000
	.align		4
        /*001c*/ 	.word	0xfffffffc


//--------------------- .text.kernel_cutlass_kernel_cudnngrouped_gemmgrouped_gemm_swiglugrouped_gemm_swiglu_quantBlockScaledContiguousGroupedGemmKernel_object_at__TiledMMA_ThrLayoutVMNK11110000_PermutationMNK____MMAAt_0 --------------------------
	.section	.text.kernel_cutlass_kernel_cudnngrouped_gemmgrouped_gemm_swiglugrouped_gemm_swiglu_quantBlockScaledContiguousGroupedGemmKernel_object_at__TiledMMA_ThrLayoutVMNK11110000_PermutationMNK____MMAAt_0,"ax",@progbits
	.align	128
        .global         kernel_cutlass_kernel_cudnngrouped_gemmgrouped_gemm_swiglugrouped_gemm_swiglu_quantBlockScaledContiguousGroupedGemmKernel_object_at__TiledMMA_ThrLayoutVMNK11110000_PermutationMNK____MMAAt_0
        .type           kernel_cutlass_kernel_cudnngrouped_gemmgrouped_gemm_swiglugrouped_gemm_swiglu_quantBlockScaledContiguousGroupedGemmKernel_object_at__TiledMMA_ThrLayoutVMNK11110000_PermutationMNK____MMAAt_0,@function
        .size           kernel_cutlass_kernel_cudnngrouped_gemmgrouped_gemm_swiglugrouped_gemm_swiglu_quantBlockScaledContiguousGroupedGemmKernel_object_at__TiledMMA_ThrLayoutVMNK11110000_PermutationMNK____MMAAt_0,(.L_x_96 - kernel_cutlass_kernel_cudnngrouped_gemmgrouped_gemm_swiglugrouped_gemm_swiglu_quantBlockScaledContiguousGroupedGemmKernel_object_at__TiledMMA_ThrLayoutVMNK11110000_PermutationMNK____MMAAt_0)
        .other          kernel_cutlass_kernel_cudnngrouped_gemmgrouped_gemm_swiglugrouped_gemm_swiglu_quantBlockScaledContiguousGroupedGemmKernel_object_at__TiledMMA_ThrLayoutVMNK11110000_PermutationMNK____MMAAt_0,@"STO_CUDA_ENTRY STV_DEFAULT"
kernel_cutlass_kernel_cudnngrouped_gemmgrouped_gemm_swiglugrouped_gemm_swiglu_quantBlockScaledContiguousGroupedGemmKernel_object_at__TiledMMA_ThrLayoutVMNK11110000_PermutationMNK____MMAAt_0:
.text.kernel_cutlass_kernel_cudnngrouped_gemmgrouped_gemm_swiglugrouped_gemm_swiglu_quantBlockScaledContiguousGroupedGemmKernel_object_at__TiledMMA_ThrLayoutVMNK11110000_PermutationMNK____MMAAt_0:
[----:B------:R-:W1:Y:S01]  /*0000*/  LDC R1, c[0x0][0x37c] ;  /* 0x0000df00ff017b82 */ /* 0x000e620000000800 */
[----:B------:R-:W2:Y:S01]  /*0010*/  S2R R3, SR_TID.Y ;  /* 0x0000000000037919 */ /* 0x000ea20000002200 */
[----:B------:R-:W3:Y:S06]  /*0020*/  LDCU UR4, c[0x0][0x360] ;  /* 0x00006c00ff0477ac */ /* 0x000eec0008000800 */
[----:B------:R-:W4:Y:S01]  /*0030*/  S2UR UR32, SR_CgaCtaId ;  /* 0x00000000002079c3 */ /* 0x000f220000008800 */
[----:B------:R-:W2:Y:S01]  /*0040*/  S2R R0, SR_TID.Z ;  /* 0x0000000000007919 */ /* 0x000ea20000002300 */
[----:B------:R-:W2:Y:S01]  /*0050*/  LDCU UR5, c[0x0][0x364] ;  /* 0x00006c80ff0577ac */ /* 0x000ea20008000800 */
[----:B------:R-:W3:Y:S01]  /*0060*/  S2R R104, SR_TID.X ;  /* 0x0000000000687919 */ /* 0x000ee20000002100 */
[----:B------:R-:W5:Y:S01]  /*0070*/  LDCU.U8 UR6, c[0x0][0x382] ;  /* 0x00007040ff0677ac */ /* 0x000f620008000000 */
[----:B------:R-:W-:Y:S01]  /*0080*/  UMOV UR14, 0x1 ;  /* 0x00000001000e7882 */ /* 0x000fe20000000000 */
[----:B----4-:R-:W-:-:S02]  /*0090*/  ULEA.HI UR15, UR32, UR32, URZ, 0x1 ;  /* 0x00000020200f7291 */ /* 0x010fc4000f8f08ff */
[----:B-----5:R-:W-:Y:S02]  /*00a0*/  ULOP3.LUT UR6, UR6, 0x1, URZ, 0xc0, !UPT ;  /* 0x0000000106067892 */ /* 0x020fe4000f8ec0ff */
[----:B------:R-:W-:Y:S02]  /*00b0*/  ULOP3.LUT UR15, UR15, 0xfffffffe, URZ, 0xc0, !UPT ;  /* 0xfffffffe0f0f7892 */ /* 0x000fe4000f8ec0ff */
[----:B------:R-:W-:Y:S02]  /*00c0*/  UISETP.NE.U32.AND UP6, UPT, UR6, 0x1, UPT ;  /* 0x000000010600788c */ /* 0x000fe4000bfc5070 */
[----:B------:R-:W-:Y:S01]  /*00d0*/  UIADD3 UR15, UPT, UPT, -UR15, UR32, URZ ;  /* 0x000000200f0f7290 */ /* 0x000fe2000fffe1ff */
[----:B--2---:R-:W-:Y:S01]  /*00e0*/  IMAD R3, R0, UR5, R3 ;  /* 0x0000000500037c24 */ /* 0x004fe2000f8e0203 */
[----:B------:R-:W2:Y:S03]  /*00f0*/  LDCU UR5, c[0x0][0x36c] ;  /* 0x00006d80ff0577ac */ /* 0x000ea60008000800 */
[----:B---3--:R-:W-:Y:S01]  /*0100*/  IMAD R121, R3, UR4, R104 ;  /* 0x0000000403797c24 */ /* 0x008fe2000f8e0268 */
[----:B------:R-:W3:Y:S04]  /*0110*/  LDCU.U8 UR4, c[0x0][0x381] ;  /* 0x00007020ff0477ac */ /* 0x000ee80008000000 */
[----:B------:R-:W-:Y:S01]  /*0120*/  SHF.R.U32.HI R121, RZ, 0x5, R121 ;  /* 0x00000005ff797819 */ /* 0x000fe20000011679 */
[----:B------:R-:W-:-:S05]  /*0130*/  USHF.L.U32 UR21, UR14, UR15, URZ ;  /* 0x0000000f0e157299 */ /* 0x000fca00080006ff */
[----:B------:R-:W4:Y:S01]  /*0140*/  SHFL.IDX PT, R121, R121, RZ, 0x1f ;  /* 0x00001fff79797589 */ /* 0x000f2200000e0000 */
[----:B--2---:R-:W-:Y:S02]  /*0150*/  UISETP.EQ.U32.AND UP4, UPT, UR5, 0x1, UPT ;  /* 0x000000010500788c */ /* 0x004fe4000bf82070 */
[----:B---3--:R-:W-:-:S04]  /*0160*/  ULOP3.LUT UR4, UR4, 0x1, URZ, 0xc0, !UPT ;  /* 0x0000000104047892 */ /* 0x008fc8000f8ec0ff */
[----:B------:R-:W-:Y:S01]  /*0170*/  UISETP.NE.U32.AND UP5, UPT, UR4, 0x1, UPT ;  /* 0x000000010400788c */ /* 0x000fe2000bfa5070 */
[C---:B----4-:R-:W-:Y:S02]  /*0180*/  ISETP.NE.AND P1, PT, R121.reuse, 0x5, PT ;  /* 0x000000057900780c */ /* 0x050fe40003f25270 */
[----:B------:R-:W-:-:S11]  /*0190*/  ISETP.NE.AND P0, PT, R121, RZ, PT ;  /* 0x000000ff7900720c */ /* 0x000fd60003f05270 */
[----:B-1----:R-:W-:Y:S05]  /*01a0*/  @P1 BRA `(.L_x_0) ;  /* 0x0000000000501947 */ /* 0x002fea0003800000 */
[----:B------:R-:W1:Y:S02]  /*01b0*/  LDCU.64 UR4, c[0x0][0x348] ;  /* 0x00006900ff0477ac */ /* 0x000e640008000a00 */
[----:B-1----:R-:W-:Y:S02]  /*01c0*/  UIADD3 UR16, UP1, UPT, UR4, 0x40, URZ ;  /* 0x0000004004107890 */ /* 0x002fe4000ff3e0ff */
[----:B------:R-:W-:Y:S02]  /*01d0*/  UIADD3 UR12, UP0, UPT, UR4, 0xc0, URZ ;  /* 0x000000c0040c7890 */ /* 0x000fe4000ff1e0ff */
[----:B------:R-:W-:Y:S02]  /*01e0*/  UIADD3 UR10, UP3, UPT, UR4, 0x140, URZ ;  /* 0x00000140040a7890 */ /* 0x000fe4000ff7e0ff */
[----:B------:R-:W-:Y:S02]  /*01f0*/  UIADD3 UR8, UP2, UPT, UR4, 0x1c0, URZ ;  /* 0x000001c004087890 */ /* 0x000fe4000ff5e0ff */
[----:B------:R-:W-:-:S02]  /*0200*/  UIADD3.X UR17, UPT, UPT, URZ, UR5, URZ, UP1, !UPT ;  /* 0x00000005ff117290 */ /* 0x000fc40008ffe4ff */
[----:B------:R-:W-:Y:S02]  /*0210*/  UIADD3 UR6, UP1, UPT, UR4, 0x240, URZ ;  /* 0x0000024004067890 */ /* 0x000fe4000ff3e0ff */
[----:B------:R-:W-:Y:S02]  /*0220*/  UIADD3.X UR13, UPT, UPT, URZ, UR5, URZ, UP0, !UPT ;  /* 0x00000005ff0d7290 */ /* 0x000fe400087fe4ff */
[----:B------:R-:W-:Y:S02]  /*0230*/  UIADD3 UR4, UP0, UPT, UR4, 0x2c0, URZ ;  /* 0x000002c004047890 */ /* 0x000fe4000ff1e0ff */
[----:B------:R-:W-:Y:S01]  /*0240*/  UIADD3.X UR11, UPT, UPT, URZ, UR5, URZ, UP3, !UPT ;  /* 0x00000005ff0b7290 */ /* 0x000fe20009ffe4ff */
[----:B------:R1:W-:Y:S01]  /*0250*/  UTMACCTL.PF [UR16] ;  /* 0x00000000100079b9 */ /* 0x0003e20008040000 */
[----:B------:R-:W-:-:S03]  /*0260*/  UIADD3.X UR9, UPT, UPT, URZ, UR5, URZ, UP2, !UPT ;  /* 0x00000005ff097290 */ /* 0x000fc600097fe4ff */
[----:B------:R1:W-:Y:S01]  /*0270*/  UTMACCTL.PF [UR12] ;  /* 0x000000000c0079b9 */ /* 0x0003e20008040000 */
[----:B------:R-:W-:-:S03]  /*0280*/  UIADD3.X UR7, UPT, UPT, URZ, UR5, URZ, UP1, !UPT ;  /* 0x00000005ff077290 */ /* 0x000fc60008ffe4ff */
[----:B------:R1:W-:Y:S01]  /*0290*/  UTMACCTL.PF [UR10] ;  /* 0x000000000a0079b9 */ /* 0x0003e20008040000 */
[----:B------:R-:W-:Y:S01]  /*02a0*/  UIADD3.X UR5, UPT, UPT, URZ, UR5, URZ, UP0, !UPT ;  /* 0x00000005ff057290 */ /* 0x000fe200087fe4ff */
[----:B------:R1:W-:Y:S04]  /*02b0*/  UTMACCTL.PF [UR8] ;  /* 0x00000000080079b9 */ /* 0x0003e80008040000 */
[----:B------:R1:W-:Y:S04]  /*02c0*/  UTMACCTL.PF [UR6] ;  /* 0x00000000060079b9 */ /* 0x0003e80008040000 */
[----:B------:R1:W-:Y:S02]  /*02d0*/  UTMACCTL.PF [UR4] ;  /* 0x00000000040079b9 */ /* 0x0003e40008040000 */
[----:B-1----:R-:W-:Y:S01]  /*02e0*/  NOP ;  /* 0x0000000000007918 */ /* 0x002fe20000000000 */
.L_x_0:
[----:B------:R-:W-:Y:S05]  /*02f0*/  @P0 BRA `(.L_x_1) ;  /* 0x0000000000600947 */ /* 0x000fea0003800000 */
[----:B------:R-:W-:Y:S01]  /*0300*/  UMOV UR5, 0x400 ;  /* 0x0000040000057882 */ /* 0x000fe20000000000 */
[----:B------:R-:W-:Y:S01]  /*0310*/  UMOV UR6, 0x1 ;  /* 0x0000000100067882 */ /* 0x000fe20000000000 */
[----:B------:R-:W-:Y:S02]  /*0320*/  ULEA UR5, UR32, UR5, 0x18 ;  /* 0x0000000520057291 */ /* 0x000fe4000f8ec0ff */
[----:B------:R-:W-:-:S04]  /*0330*/  UIADD3 UR6, UPT, UPT, -UR6, 0x100000, URZ ;  /* 0x0010000006067890 */ /* 0x000fc8000fffe1ff */
[----:B------:R-:W-:Y:S02]  /*0340*/  USHF.L.U32 UR7, UR6, 0xb, URZ ;  /* 0x0000000b06077899 */ /* 0x000fe400080006ff */
[----:B------:R-:W-:Y:S01]  /*0350*/  USHF.L.U32 UR6, UR6, 0x1, URZ ;  /* 0x0000000106067899 */ /* 0x000fe200080006ff */
[----:B------:R-:W-:Y:S02]  /*0360*/  UMOV UR4, 0x2 ;  /* 0x0000000200047882 */ /* 0x000fe40000000000 */
[----:B------:R-:W-:-:S04]  /*0370*/  UIADD3 UR8, UPT, UPT, -UR4, 0x100000, URZ ;  /* 0x0010000004087890 */ /* 0x000fc8000fffe1ff */
[----:B------:R-:W-:Y:S02]  /*0380*/  USHF.L.U32 UR9, UR8, 0xb, URZ ;  /* 0x0000000b08097899 */ /* 0x000fe400080006ff */
[----:B------:R-:W-:Y:S01]  /*0390*/  USHF.L.U32 UR8, UR8, 0x1, URZ ;  /* 0x0000000108087899 */ /* 0x000fe200080006ff */
[----:B------:R-:W1:Y:S02]  /*03a0*/  FENCE.VIEW.ASYNC.S ;  /* 0x00000000000073c6 */ /* 0x000e640000000000 */
[----:B-1----:R1:W2:Y:S01]  /*03b0*/  SYNCS.EXCH.64 URZ, [UR5], UR6 ;  /* 0x0000000605ff75b2 */ /* 0x0022a20008000100 */
[----:B------:R1:W3:Y:S01]  /*03c0*/  SYNCS.EXCH.64 URZ, [UR5+0x8], UR6 ;  /* 0x0000080605ff75b2 */ /* 0x0002e20008000100 */
[----:B------:R1:W4:Y:S01]  /*03d0*/  SYNCS.EXCH.64 URZ, [UR5+0x10], UR6 ;  /* 0x0000100605ff75b2 */ /* 0x0003220008000100 */
[----:B------:R1:W1:Y:S01]  /*03e0*/  SYNCS.EXCH.64 URZ, [UR5+0x18], UR6 ;  /* 0x0000180605ff75b2 */ /* 0x0002620008000100 */
[----:B------:R1:W1:Y:S01]  /*03f0*/  SYNCS.EXCH.64 URZ, [UR5+0x20], UR6 ;  /* 0x0000200605ff75b2 */ /* 0x0002620008000100 */
[----:B------:R1:W1:Y:S04]  /*0400*/  SYNCS.EXCH.64 URZ, [UR5+0x28], UR6 ;  /* 0x0000280605ff75b2 */ /* 0x0002680008000100 */
[----:B------:R1:W1:Y:S01]  /*0410*/  SYNCS.EXCH.64 URZ, [UR5+0x30], UR8 ;  /* 0x0000300805ff75b2 */ /* 0x0002620008000100 */
[----:B------:R1:W1:Y:S01]  /*0420*/  SYNCS.EXCH.64 URZ, [UR5+0x38], UR8 ;  /* 0x0000380805ff75b2 */ /* 0x0002620008000100 */
[----:B------:R1:W1:Y:S01]  /*0430*/  SYNCS.EXCH.64 URZ, [UR5+0x40], UR8 ;  /* 0x0000400805ff75b2 */ /* 0x0002620008000100 */
[----:B------:R1:W1:Y:S01]  /*0440*/  SYNCS.EXCH.64 URZ, [UR5+0x48], UR8 ;  /* 0x0000480805ff75b2 */ /* 0x0002620008000100 */
[----:B------:R1:W1:Y:S01]  /*0450*/  SYNCS.EXCH.64 URZ, [UR5+0x50], UR8 ;  /* 0x0000500805ff75b2 */ /* 0x0002620008000100 */
[----:B------:R1:W1:Y:S01]  /*0460*/  SYNCS.EXCH.64 URZ, [UR5+0x58], UR8 ;  /* 0x0000580805ff75b2 */ /* 0x0002620008000100 */
[----:B------:R-:W-:Y:S01]  /*0470*/  NOP ;  /* 0x0000000000007918 */ /* 0x000fe20000000000 */
.L_x_1:
[----:B------:R-:W-:Y:S01]  /*0480*/  NOP ;  /* 0x0000000000007918 */ /* 0x000fe20000000000 */
[----:B------:R-:W-:Y:S05]  /*0490*/  BRA.U !UP4, `(.L_x_2) ;  /* 0x000000010c087547 */ /* 0x000fea000b800000 */
[----:B-1234-:R-:W-:Y:S01]  /*04a0*/  UCGABAR_ARV ;  /* 0x00000000000079c7 */ /* 0x01efe20008000000 */
[----:B------:R-:W-:Y:S05]  /*04b0*/  BRA `(.L_x_3) ;  /* 0x0000000000047947 */ /* 0x000fea0003800000 */
.L_x_2:
[----:B-1234-:R-:W-:Y:S01]  /*04c0*/  NOP ;  /* 0x0000000000007918 */ /* 0x01efe20000000000 */
.L_x_3:
[----:B------:R-:W-:Y:S05]  /*04d0*/  BRA.U !UP4, `(.L_x_4) ;  /* 0x000000010c0c7547 */ /* 0x000fea000b800000 */
[----:B------:R-:W-:Y:S01]  /*04e0*/  UCGABAR_WAIT ;  /* 0x0000000000007dc7 */ /* 0x000fe20008000000 */
[----:B------:R-:W-:Y:S01]  /*04f0*/  CCTL.IVALL ;  /* 0x00000000ff00798f */ /* 0x000fe20002000000 */
[----:B------:R-:W-:Y:S05]  /*0500*/  BRA `(.L_x_5) ;  /* 0x0000000000047947 */ /* 0x000fea0003800000 */
.L_x_4:
[----:B------:R-:W-:Y:S06]  /*0510*/  BAR.SYNC.DEFER_BLOCKING 0x0 ;  /* 0x0000000000007b1d */ /* 0x000fec0000010000 */
.L_x_5:
[----:B------:R-:W-:Y:S05]  /*0520*/  @P0 BRA `(.L_x_6) ;  /* 0x0000000000400947 */ /* 0x000fea0003800000 */
[----:B------:R-:W-:Y:S01]  /*0530*/  UMOV UR6, 0x400 ;  /* 0x0000040000067882 */ /* 0x000fe20000000000 */
[----:B------:R-:W-:Y:S01]  /*0540*/  UMOV UR5, 0x1 ;  /* 0x0000000100057882 */ /* 0x000fe20000000000 */
[----:B------:R-:W-:Y:S01]  /*0550*/  UMOV UR4, 0x4 ;  /* 0x0000000400047882 */ /* 0x000fe20000000000 */
[----:B------:R-:W-:Y:S02]  /*0560*/  ULEA UR6, UR32, UR6, 0x18 ;  /* 0x0000000620067291 */ /* 0x000fe4000f8ec0ff */
[----:B------:R-:W-:-:S04]  /*0570*/  UIADD3 UR8, UPT, UPT, -UR5, 0x100000, URZ ;  /* 0x0010000005087890 */ /* 0x000fc8000fffe1ff */
[----:B------:R-:W-:Y:S02]  /*0580*/  USHF.L.U32 UR9, UR8, 0xb, URZ ;  /* 0x0000000b08097899 */ /* 0x000fe400080006ff */
[----:B------:R-:W-:Y:S02]  /*0590*/  USHF.L.U32 UR8, UR8, 0x1, URZ ;  /* 0x0000000108087899 */ /* 0x000fe400080006ff */
[----:B------:R-:W-:-:S04]  /*05a0*/  UIADD3 UR4, UPT, UPT, -UR4, 0x100000, URZ ;  /* 0x0010000004047890 */ /* 0x000fc8000fffe1ff */
[----:B------:R-:W-:Y:S02]  /*05b0*/  USHF.L.U32 UR5, UR4, 0xb, URZ ;  /* 0x0000000b04057899 */ /* 0x000fe400080006ff */
[----:B------:R-:W-:Y:S01]  /*05c0*/  USHF.L.U32 UR4, UR4, 0x1, URZ ;  /* 0x0000000104047899 */ /* 0x000fe200080006ff */
[----:B------:R-:W1:Y:S03]  /*05d0*/  FENCE.VIEW.ASYNC.S ;  /* 0x00000000000073c6 */ /* 0x000e660000000000 */
[----:B-1----:R1:W2:Y:S01]  /*05e0*/  SYNCS.EXCH.64 URZ, [UR6+0x60], UR8 ;  /* 0x0000600806ff75b2 */ /* 0x0022a20008000100 */
[----:B------:R1:W3:Y:S07]  /*05f0*/  SYNCS.EXCH.64 URZ, [UR6+0x68], UR8 ;  /* 0x0000680806ff75b2 */ /* 0x0002ee0008000100 */
[----:B------:R1:W4:Y:S01]  /*0600*/  SYNCS.EXCH.64 URZ, [UR6+0x70], UR4 ;  /* 0x0000700406ff75b2 */ /* 0x0003220008000100 */
[----:B------:R1:W1:Y:S01]  /*0610*/  SYNCS.EXCH.64 URZ, [UR6+0x78], UR4 ;  /* 0x0000780406ff75b2 */ /* 0x0002620008000100 */
[----:B------:R-:W-:Y:S01]  /*0620*/  NOP ;  /* 0x0000000000007918 */ /* 0x000fe20000000000 */
.L_x_6:
[----:B------:R-:W-:Y:S01]  /*0630*/  NOP ;  /* 0x0000000000007918 */ /* 0x000fe20000000000 */
[----:B------:R-:W-:Y:S05]  /*0640*/  BRA.U !UP4, `(.L_x_7) ;  /* 0x000000010c087547 */ /* 0x000fea000b800000 */
[----:B-1234-:R-:W-:Y:S01]  /*0650*/  UCGABAR_ARV ;  /* 0x00000000000079c7 */ /* 0x01efe20008000000 */
[----:B------:R-:W-:Y:S05]  /*0660*/  BRA `(.L_x_8) ;  /* 0x0000000000047947 */ /* 0x000fea0003800000 */
.L_x_7:
[----:B-1234-:R-:W-:Y:S01]  /*0670*/  NOP ;  /* 0x0000000000007918 */ /* 0x01efe20000000000 */
.L_x_8:
[----:B------:R-:W-:Y:S05]  /*0680*/  BRA.U !UP4, `(.L_x_9) ;  /* 0x000000010c0c7547 */ /* 0x000fea000b800000 */
[----:B------:R-:W-:Y:S01]  /*0690*/  UCGABAR_WAIT ;  /* 0x0000000000007dc7 */ /* 0x000fe20008000000 */
[----:B------:R-:W-:Y:S01]  /*06a0*/  CCTL.IVALL ;  /* 0x00000000ff00798f */ /* 0x000fe20002000000 */
[----:B------:R-:W-:Y:S05]  /*06b0*/  BRA `(.L_x_10) ;  /* 0x0000000000047947 */ /* 0x000fea0003800000 */
.L_x_9:
[----:B------:R-:W-:Y:S06]  /*06c0*/  BAR.SYNC.DEFER_BLOCKING 0x0 ;  /* 0x0000000000007b1d */ /* 0x000fec0000010000 */
.L_x_10:
        /* <DEDUP_REMOVED lines=17> */
.L_x_11:
[----:B------:R-:W-:Y:S01]  /*07e0*/  NOP ;  /* 0x0000000000007918 */ /* 0x000fe20000000000 */
[----:B-1234-:R-:W-:Y:S06]  /*07f0*/  BAR.SYNC.DEFER_BLOCKING 0x0 ;  /* 0x0000000000007b1d */ /* 0x01efec0000010000 */
[----:B------:R-:W-:Y:S05]  /*0800*/  BRA.U !UP4, `(.L_x_12) ;  /* 0x000000010c087547 */ /* 0x000fea000b800000 */
[----:B------:R-:W-:Y:S01]  /*0810*/  UCGABAR_ARV ;  /* 0x00000000000079c7 */ /* 0x000fe20008000000 */
[----:B------:R-:W-:Y:S05]  /*0820*/  BRA `(.L_x_13) ;  /* 0x0000000000047947 */ /* 0x000fea0003800000 */
.L_x_12:
[----:B------:R-:W-:Y:S01]  /*0830*/  NOP ;  /* 0x0000000000007918 */ /* 0x000fe20000000000 */
.L_x_13:
[----:B------:R-:W-:Y:S05]  /*0840*/  BRA.U !UP4, `(.L_x_14) ;  /* 0x000000010c0c7547 */ /* 0x000fea000b800000 */
[----:B------:R-:W-:Y:S01]  /*0850*/  UCGABAR_WAIT ;  /* 0x0000000000007dc7 */ /* 0x000fe20008000000 */
[----:B------:R-:W-:Y:S01]  /*0860*/  CCTL.IVALL ;  /* 0x00000000ff00798f */ /* 0x000fe20002000000 */
[----:B------:R-:W-:Y:S05]  /*0870*/  BRA `(.L_x_15) ;  /* 0x0000000000047947 */ /* 0x000fea0003800000 */
.L_x_14:
[----:B------:R-:W-:Y:S06]  /*0880*/  BAR.SYNC.DEFER_BLOCKING 0x0 ;  /* 0x0000000000007b1d */ /* 0x000fec0000010000 */
.L_x_15:
[----:B------:R-:W-:Y:S01]  /*0890*/  ISETP.NE.AND P0, PT, R121, 0x6, PT ;  /* 0x000000067900780c */ /* 0x000fe20003f05270 */
[----:B------:R-:W1:-:S12]  /*08a0*/  LDCU.64 UR22, c[0x0][0x358] ;  /* 0x00006b00ff1677ac */ /* 0x000e580008000a00 */
[----:B------:R-:W-:Y:S05]  /*08b0*/  @P0 BRA `(.L_x_16) ;  /* 0x0000000800a80947 */ /* 0x000fea0003800000 */
[----:B------:R-:W-:Y:S01]  /*08c0*/  LOP3.LUT R0, R104, 0x1f, RZ, 0xc0, !PT ;  /* 0x0000001f68007812 */ /* 0x000fe200078ec0ff */
[----:B------:R-:W-:Y:S01]  /*08d0*/  IMAD.MOV.U32 R18, RZ, RZ, 0x7fffffff ;  /* 0x7fffffffff127424 */ /* 0x000fe200078e00ff */
[----:B------:R-:W2:Y:S01]  /*08e0*/  S2UR UR9, SR_CTAID.Z ;  /* 0x00000000000979c3 */ /* 0x000ea20000002700 */
[----:B------:R-:W2:Y:S01]  /*08f0*/  LDCU.64 UR6, c[0x0][0x760] ;  /* 0x0000ec00ff0677ac */ /* 0x000ea20008000a00 */
[C---:B------:R-:W-:Y:S01]  /*0900*/  ISETP.GT.U32.AND P0, PT, R0.reuse, 0x7, PT ;  /* 0x000000070000780c */ /* 0x040fe20003f04070 */
[----:B------:R-:W3:Y:S01]  /*0910*/  LDCU.U8 UR8, c[0x0][0x768] ;  /* 0x0000ed00ff0877ac */ /* 0x000ee20008000000 */
[----:B------:R-:W4:Y:S01]  /*0920*/  LDCU.U8 UR10, c[0x0][0x769] ;  /* 0x0000ed20ff0a77ac */ /* 0x000f220008000000 */
[----:B------:R-:W5:Y:S10]  /*0930*/  LDCU UR24, c[0x0][0x770] ;  /* 0x0000ee00ff1877ac */ /* 0x000f740008000800 */
[----:B------:R-:W1:Y:S02]  /*0940*/  @!P0 LDC.64 R2, c[0x0][0x748] ;  /* 0x0001d200ff028b82 */ /* 0x000e640000000a00 */
[----:B-1----:R-:W-:-:S05]  /*0950*/  @!P0 IMAD.WIDE.U32 R2, R0, 0x4, R2 ;  /* 0x0000000400028825 */ /* 0x002fca00078e0002 */
[----:B------:R-:W5:Y:S01]  /*0960*/  @!P0 LDG.E R18, desc[UR22][R2.64] ;  /* 0x0000001602128981 */ /* 0x000f62000c1e1900 */
[----:B--2---:R-:W-:Y:S01]  /*0970*/  UIMAD.WIDE.U32 UR4, UR9, UR7, URZ ;  /* 0x00000007090472a5 */ /* 0x004fe2000f8e00ff */
[----:B------:R-:W1:Y:S01]  /*0980*/  S2UR UR16, SR_CTAID.X ;  /* 0x00000000001079c3 */ /* 0x000e620000002500 */
[----:B------:R-:W-:Y:S01]  /*0990*/  UISETP.GT.U32.AND UP0, UPT, UR9, 0x1ff, UPT ;  /* 0x000001ff0900788c */ /* 0x000fe2000bf04070 */
[----:B------:R-:W-:Y:S02]  /*09a0*/  HFMA2 R0, -RZ, RZ, 0, 5.9604644775390625e-08 ;  /* 0x00000001ff007431 */ /* 0x000fe400000001ff */
[----:B------:R-:W-:Y:S02]  /*09b0*/  IMAD.MOV.U32 R10, RZ, RZ, RZ ;  /* 0x000000ffff0a7224 */ /* 0x000fe400078e00ff */
[----:B------:R-:W-:Y:S02]  /*09c0*/  UMOV UR11, UR5 ;  /* 0x00000005000b7c82 */ /* 0x000fe40008000000 */
[----:B------:R-:W-:-:S02]  /*09d0*/  UIADD3 UR7, UPT, UPT, -UR11, UR9, URZ ;  /* 0x000000090b077290 */ /* 0x000fc4000fffe1ff */
[----:B------:R-:W2:Y:S02]  /*09e0*/  LDCU.64 UR4, c[0x0][0x778] ;  /* 0x0000ef00ff0477ac */ /* 0x000ea40008000a00 */
[----:B---3--:R-:W-:-:S04]  /*09f0*/  USHF.R.U32.HI UR7, URZ, UR8, UR7 ;  /* 0x00000008ff077299 */ /* 0x008fc80008011607 */
[----:B------:R-:W-:-:S04]  /*0a00*/  UIADD3 UR11, UPT, UPT, UR11, UR7, URZ ;  /* 0x000000070b0b7290 */ /* 0x000fc8000fffe0ff */
[----:B----4-:R-:W-:Y:S02]  /*0a10*/  USHF.R.U32.HI UR11, URZ, UR10, UR11 ;  /* 0x0000000aff0b7299 */ /* 0x010fe4000801160b */
[----:B-1----:R-:W-:Y:S02]  /*0a20*/  ULOP3.LUT UR16, UR16, 0x1, URZ, 0xc0, !UPT ;  /* 0x0000000110107892 */ /* 0x002fe4000f8ec0ff */
[----:B------:R-:W-:Y:S01]  /*0a30*/  UIADD3 UR11, UPT, UPT, -UR11, URZ, URZ ;  /* 0x000000ff0b0b7290 */ /* 0x000fe2000fffe1ff */
[----:B------:R-:W1:Y:S03]  /*0a40*/  LDCU.U8 UR7, c[0x0][0x780] ;  /* 0x0000f000ff0777ac */ /* 0x000e660008000000 */
[----:B------:R-:W-:-:S04]  /*0a50*/  UIMAD UR6, UR11, UR6, UR9 ;  /* 0x000000060b0672a4 */ /* 0x000fc8000f8e0209 */
[----:B--2---:R-:W-:-:S03]  /*0a60*/  UIMAD.WIDE.U32 UR12, UR6, UR5, URZ ;  /* 0x00000005060c72a5 */ /* 0x004fc6000f8e00ff */
[----:B------:R-:W2:Y:S04]  /*0a70*/  LDCU.U8 UR11, c[0x0][0x781] ;  /* 0x0000f020ff0b77ac */ /* 0x000ea80008000000 */
[----:B------:R-:W-:Y:S02]  /*0a80*/  UMOV UR5, UR13 ;  /* 0x0000000d00057c82 */ /* 0x000fe40008000000 */
[----:B------:R-:W-:Y:S02]  /*0a90*/  UIADD3 UR18, UPT, UPT, UR6, -UR5, URZ ;  /* 0x8000000506127290 */ /* 0x000fe4000fffe0ff */
[----:B------:R-:W3:Y:S02]  /*0aa0*/  LDCU.U8 UR13, c[0x0][0x774] ;  /* 0x0000ee80ff0d77ac */ /* 0x000ee40008000000 */
[----:B-1----:R-:W-:Y:S01]  /*0ab0*/  USHF.R.U32.HI UR18, URZ, UR7, UR18 ;  /* 0x00000007ff127299 */ /* 0x002fe20008011612 */
[----:B------:R-:W1:Y:S03]  /*0ac0*/  LDCU.U8 UR12, c[0x0][0x775] ;  /* 0x0000eea0ff0c77ac */ /* 0x000e660008000000 */
[----:B------:R-:W-:Y:S01]  /*0ad0*/  UIADD3 UR18, UPT, UPT, UR5, UR18, URZ ;  /* 0x0000001205127290 */ /* 0x000fe2000fffe0ff */
[----:B------:R-:W4:Y:S03]  /*0ae0*/  LDCU UR5, c[0x0][0x76c] ;  /* 0x0000ed80ff0577ac */ /* 0x000f260008000800 */
[----:B--2---:R-:W-:-:S04]  /*0af0*/  USHF.R.U32.HI UR18, URZ, UR11, UR18 ;  /* 0x0000000bff127299 */ /* 0x004fc80008011612 */
[----:B-----5:R-:W-:-:S07]  /*0b00*/  UIMAD.WIDE.U32 UR24, UR18, UR24, URZ ;  /* 0x00000018121872a5 */ /* 0x020fce000f8e00ff */
[----:B------:R-:W-:Y:S02]  /*0b10*/  UMOV UR19, UR25 ;  /* 0x0000001900137c82 */ /* 0x000fe40008000000 */
[----:B------:R-:W-:-:S04]  /*0b20*/  UIADD3 UR17, UPT, UPT, UR18, -UR19, URZ ;  /* 0x8000001312117290 */ /* 0x000fc8000fffe0ff */
[----:B---3--:R-:W-:-:S04]  /*0b30*/  USHF.R.U32.HI UR17, URZ, UR13, UR17 ;  /* 0x0000000dff117299 */ /* 0x008fc80008011611 */
[----:B------:R-:W-:-:S04]  /*0b40*/  UIADD3 UR17, UPT, UPT, UR19, UR17, URZ ;  /* 0x0000001113117290 */ /* 0x000fc8000fffe0ff */
[----:B-1----:R-:W-:-:S04]  /*0b50*/  USHF.R.U32.HI UR17, URZ, UR12, UR17 ;  /* 0x0000000cff117299 */ /* 0x002fc80008011611 */
[----:B------:R-:W-:-:S04]  /*0b60*/  UIADD3 UR17, UPT, UPT, -UR17, URZ, URZ ;  /* 0x000000ff11117290 */ /* 0x000fc8000fffe1ff */
[----:B----4-:R-:W-:Y:S02]  /*0b70*/  UIMAD UR5, UR17, UR5, UR18 ;  /* 0x00000005110572a4 */ /* 0x010fe4000f8e0212 */
[----:B------:R-:W-:Y:S02]  /*0b80*/  UIADD3 UR18, UPT, UPT, -UR18, URZ, URZ ;  /* 0x000000ff12127290 */ /* 0x000fe4000fffe1ff */
[----:B------:R-:W-:Y:S02]  /*0b90*/  UIADD3 UR5, UPT, UPT, UR5, UR5, URZ ;  /* 0x0000000505057290 */ /* 0x000fe4000fffe0ff */
[----:B------:R-:W-:Y:S02]  /*0ba0*/  UIMAD UR4, UR18, UR4, UR6 ;  /* 0x00000004120472a4 */ /* 0x000fe4000f8e0206 */
[----:B------:R-:W-:-:S04]  /*0bb0*/  ULOP3.LUT UR5, UR5, UR16, URZ, 0xfc, !UPT ;  /* 0x0000001005057292 */ /* 0x000fc8000f8efcff */
[----:B------:R-:W-:Y:S02]  /*0bc0*/  MOV R5, UR4 ;  /* 0x0000000400057c02 */ /* 0x000fe40008000f00 */
[----:B------:R-:W-:Y:S01]  /*0bd0*/  IMAD.U32 R4, RZ, RZ, UR5 ;  /* 0x00000005ff047e24 */ /* 0x000fe2000f8e00ff */
[----:B------:R1:W2:Y:S01]  /*0be0*/  SHFL.IDX PT, R2, R18, 0x7, 0x1f ;  /* 0x00e01f0012027f89 */ /* 0x0002a200000e0000 */
[----:B------:R-:W-:Y:S05]  /*0bf0*/  BRA.U UP0, `(.L_x_17) ;  /* 0x0000000500647547 */ /* 0x000fea000b800000 */
[----:B------:R-:W3:Y:S01]  /*0c00*/  LDC R0, c[0x0][0x374] ;  /* 0x0000dd00ff007b82 */ /* 0x000ee20000000800 */
[----:B--2---:R-:W-:Y:S01]  /*0c10*/  SHF.R.S32.HI R17, RZ, 0x1f, R2 ;  /* 0x0000001fff117819 */ /* 0x004fe20000011402 */
[----:B------:R-:W-:Y:S02]  /*0c20*/  IMAD.U32 R19, RZ, RZ, UR9 ;  /* 0x00000009ff137e24 */ /* 0x000fe4000f8e00ff */
[----:B------:R-:W-:Y:S01]  /*0c30*/  IMAD.MOV.U32 R6, RZ, RZ, -0x1 ;  /* 0xffffffffff067424 */ /* 0x000fe200078e00ff */
[----:B------:R-:W-:Y:S01]  /*0c40*/  LEA.HI R17, R17, R2, RZ, 0x7 ;  /* 0x0000000211117211 */ /* 0x000fe200078f38ff */
[----:B------:R-:W-:Y:S02]  /*0c50*/  IMAD.MOV.U32 R10, RZ, RZ, RZ ;  /* 0x000000ffff0a7224 */ /* 0x000fe400078e00ff */
[----:B------:R-:W3:Y:S01]  /*0c60*/  LDC R7, c[0x0][0x370] ;  /* 0x0000dc00ff077b82 */ /* 0x000ee20000000800 */
[----:B------:R-:W-:Y:S01]  /*0c70*/  LOP3.LUT R3, R17, 0xffffff80, RZ, 0xc0, !PT ;  /* 0xffffff8011037812 */ /* 0x000fe200078ec0ff */
[----:B------:R-:W-:-:S03]  /*0c80*/  IMAD.MOV.U32 R15, RZ, RZ, RZ ;  /* 0x000000ffff0f7224 */ /* 0x000fc600078e00ff */
[----:B------:R-:W-:-:S03]  /*0c90*/  ISETP.NE.AND P0, PT, R2, R3, PT ;  /* 0x000000030200720c */ /* 0x000fc60003f05270 */
[----:B------:R-:W2:Y:S01]  /*0ca0*/  LDC R16, c[0x0][0x378] ;  /* 0x0000de00ff107b82 */ /* 0x000ea20000000800 */
[----:B------:R-:W-:-:S07]  /*0cb0*/  ISETP.LT.AND P0, PT, R2, RZ, P0 ;  /* 0x000000ff0200720c */ /* 0x000fce0000701270 */
[----:B------:R-:W4:Y:S08]  /*0cc0*/  LDC R12, c[0x0][0x770] ;  /* 0x0001dc00ff0c7b82 */ /* 0x000f300000000800 */
[----:B------:R-:W1:Y:S01]  /*0cd0*/  LDC R11, c[0x0][0x76c] ;  /* 0x0001db00ff0b7b82 */ /* 0x000e620000000800 */
[----:B---3--:R-:W-:Y:S01]  /*0ce0*/  IMAD R7, R0, R7, RZ ;  /* 0x0000000700077224 */ /* 0x008fe200078e02ff */
[----:B------:R-:W-:-:S02]  /*0cf0*/  SHF.R.S32.HI R0, RZ, 0x7, R17 ;  /* 0x00000007ff007819 */ /* 0x000fc40000011411 */
[----:B------:R-:W-:-:S03]  /*0d00*/  LEA.HI.SX32 R17, R17, 0xffffffff, 0x19 ;  /* 0xffffffff11117811 */ /* 0x000fc600078fcaff */
[----:B------:R-:W-:Y:S01]  /*0d10*/  @!P0 IMAD.MOV R17, RZ, RZ, R0 ;  /* 0x000000ffff118224 */ /* 0x000fe200078e0200 */
[----:B------:R-:W3:Y:S01]  /*0d20*/  LDC.64 R8, c[0x0][0x760] ;  /* 0x0001d800ff087b82 */ /* 0x000ee20000000a00 */
[----:B--2---:R-:W-:Y:S02]  /*0d30*/  IMAD R16, R7, R16, RZ ;  /* 0x0000001007107224 */ /* 0x004fe400078e02ff */
[----:B------:R-:W-:-:S03]  /*0d40*/  IMAD.MOV.U32 R0, RZ, RZ, 0x1 ;  /* 0x00000001ff007424 */ /* 0x000fc600078e00ff */
[----:B------:R-:W-:Y:S02]  /*0d50*/  LEA.HI R16, R16, R16, RZ, 0x1 ;  /* 0x0000001010107211 */ /* 0x000fe400078f08ff */
[----:B------:R-:W2:Y:S02]  /*0d60*/  LDC.64 R2, c[0x0][0x778] ;  /* 0x0001de00ff027b82 */ /* 0x000ea40000000a00 */
[----:B----4-:R-:W-:-:S07]  /*0d70*/  SHF.R.S32.HI R16, RZ, 0x1, R16 ;  /* 0x00000001ff107819 */ /* 0x010fce0000011410 */
.L_x_22:
[----:B------:R-:W-:-:S13]  /*0d80*/  ISETP.GE.AND P0, PT, R4, R17, PT ;  /* 0x000000110400720c */ /* 0x000fda0003f06270 */
[----:B------:R-:W-:Y:S05]  /*0d90*/  @P0 BRA `(.L_x_18) ;  /* 0x0000000000940947 */ /* 0x000fea0003800000 */
[----:B------:R-:W-:-:S04]  /*0da0*/  SHF.L.U32 R7, R4, 0x7, RZ ;  /* 0x0000000704077819 */ /* 0x000fc800000006ff */
[----:B------:R-:W-:-:S13]  /*0db0*/  ISETP.GE.AND P0, PT, R7, R15, PT ;  /* 0x0000000f0700720c */ /* 0x000fda0003f06270 */
[----:B------:R-:W-:Y:S05]  /*0dc0*/  @!P0 BRA `(.L_x_19) ;  /* 0x0000000000388947 */ /* 0x000fea0003800000 */
[----:B------:R-:W-:Y:S01]  /*0dd0*/  VIADD R13, R6, 0x1 ;  /* 0x00000001060d7836 */ /* 0x000fe20000000000 */
[----:B------:R-:W-:-:S04]  /*0de0*/  MOV R6, 0xffffffff ;  /* 0xffffffff00067802 */ /* 0x000fc80000000f00 */
[----:B------:R-:W-:-:S13]  /*0df0*/  ISETP.GT.U32.AND P0, PT, R13, 0x1f, PT ;  /* 0x0000001f0d00780c */ /* 0x000fda0003f04070 */
[----:B------:R-:W-:Y:S05]  /*0e00*/  @P0 BRA `(.L_x_20) ;  /* 0x0000000000240947 */ /* 0x000fea0003800000 */
[----:B------:R-:W-:Y:S01]  /*0e10*/  ISETP.GT.AND P0, PT, R18, R7, PT ;  /* 0x000000071200720c */ /* 0x000fe20003f04270 */
[----:B------:R-:W-:-:S05]  /*0e20*/  IMAD.MOV.U32 R6, RZ, RZ, -0x1 ;  /* 0xffffffffff067424 */ /* 0x000fca00078e00ff */
[----:B------:R-:W-:-:S07]  /*0e30*/  SHF.L.U32 R6, R6, R13, RZ ;  /* 0x0000000d06067219 */ /* 0x000fce00000006ff */
[----:B------:R-:W-:-:S04]  /*0e40*/  VOTE.ANY R7, PT, P0 ;  /* 0x0000000000077806 */ /* 0x000fc800000e0100 */
[----:B------:R-:W-:-:S05]  /*0e50*/  LOP3.LUT P0, R7, R7, RZ, R6, 0xa0, !PT ;  /* 0x000000ff07077212 */ /* 0x000fca000780a006 */
[----:B------:R-:W-:-:S05]  /*0e60*/  VIADD R6, R7, 0xffffffff ;  /* 0xffffffff07067836 */ /* 0x000fca0000000000 */
[----:B------:R-:W-:-:S04]  /*0e70*/  LOP3.LUT R7, R7, R6, RZ, 0xc, !PT ;  /* 0x0000000607077212 */ /* 0x000fc800078e0cff */
[----:B------:R-:W4:Y:S02]  /*0e80*/  POPC R6, R7 ;  /* 0x0000000700067309 */ /* 0x000f240000000000 */
[----:B----4-:R-:W-:-:S07]  /*0e90*/  SEL R6, R6, 0xffffffff, P0 ;  /* 0xffffffff06067807 */ /* 0x010fce0000000000 */
.L_x_20:
[----:B------:R4:W3:Y:S02]  /*0ea0*/  SHFL.IDX PT, R15, R18, R6, 0x1f ;  /* 0x00001f06120f7589 */ /* 0x0008e400000e0000 */
.L_x_19:
[----:B------:R-:W5:Y:S01]  /*0eb0*/  S2R R13, SR_CgaCtaId ;  /* 0x00000000000d7919 */ /* 0x000f620000008800 */
[----:B------:R-:W-:Y:S01]  /*0ec0*/  MOV R14, 0x400 ;  /* 0x00000400000e7802 */ /* 0x000fe20000000f00 */
[----:B------:R-:W-:-:S03]  /*0ed0*/  IMAD.U32 R21, R0, -0x80000000, RZ ;  /* 0x8000000000157824 */ /* 0x000fc600078e00ff */
[----:B-----5:R-:W-:-:S05]  /*0ee0*/  LEA R13, R13, R14, 0x18 ;  /* 0x0000000e0d0d7211 */ /* 0x020fca00078ec0ff */
[----:B------:R-:W-:-:S04]  /*0ef0*/  IMAD R14, R10, 0x8, R13 ;  /* 0x000000080a0e7824 */ /* 0x000fc800078e020d */
[----:B------:R-:W5:Y:S02]  /*0f00*/  SYNCS.PHASECHK.TRANS64.TRYWAIT P0, [R14+URZ+0x90], R21 ;  /* 0x000090150e0075a7 */ /* 0x000f6400080011ff */
[----:B-----5:R-:W-:Y:S05]  /*0f10*/  @!P0 BRA `(.L_x_21) ;  /* 0x0000003800d08947 */ /* 0x020fea0003800000 */
.L_x_70:
[----:B------:R-:W-:Y:S01]  /*0f20*/  ELECT P0, URZ, PT ;  /* 0x0000000000ff782f */ /* 0x000fe20003800000 */
[----:B------:R-:W-:-:S12]  /*0f30*/  IMAD.MOV.U32 R7, RZ, RZ, 0x1 ;  /* 0x00000001ff077424 */ /* 0x000fd800078e00ff */
[C---:B------:R-:W-:Y:S02]  /*0f40*/  @P0 IMAD R13, R10.reuse, 0x10, R13 ;  /* 0x000000100a0d0824 */ /* 0x040fe400078e020d */
[----:B------:R-:W-:-:S03]  /*0f50*/  VIADD R10, R10, 0x1 ;  /* 0x000000010a0a7836 */ /* 0x000fc60000000000 */
[----:B------:R4:W-:Y:S02]  /*0f60*/  @P0 STS.128 [R13+0x36410], R4 ;  /* 0x036410040d000388 */ /* 0x0009e40000000c00 */
[----:B------:R-:W-:Y:S01]  /*0f70*/  ISETP.NE.AND P0, PT, R10, 0x2, PT ;  /* 0x000000020a00780c */ /* 0x000fe20003f05270 */
[----:B------:R5:W-:Y:S06]  /*0f80*/  MEMBAR.ALL.CTA ;  /* 0x0000000000007992 */ /* 0x000bec0000008000 */
[----:B-----5:R-:W5:Y:S01]  /*0f90*/  FENCE.VIEW.ASYNC.S ;  /* 0x00000000000073c6 */ /* 0x020f620000000000 */
[----:B----4-:R-:W-:-:S02]  /*0fa0*/  SEL R21, RZ, 0x1, P0 ;  /* 0x00000001ff157807 */ /* 0x010fc40000000000 */
[----:B------:R-:W-:Y:S02]  /*0fb0*/  SEL R10, R10, RZ, P0 ;  /* 0x000000ff0a0a7207 */ /* 0x000fe40000000000 */
[----:B------:R-:W-:Y:S01]  /*0fc0*/  LOP3.LUT R0, R0, R21, RZ, 0x3c, !PT ;  /* 0x0000001500007212 */ /* 0x000fe200078e3cff */
[----:B-----5:R-:W-:Y:S06]  /*0fd0*/  BAR.SYNC.DEFER_BLOCKING 0x4, 0x20 ;  /* 0x0100800000007b1d */ /* 0x020fec0000010000 */
[----:B------:R4:W-:Y:S02]  /*0fe0*/  SYNCS.ARRIVE.TRANS64.ART0 RZ, [R14+URZ+0x80], R7 ;  /* 0x000080070eff79a7 */ /* 0x0009e400085000ff */
.L_x_18:
[----:B------:R-:W-:-:S04]  /*0ff0*/  IMAD.IADD R19, R16, 0x1, R19 ;  /* 0x0000000110137824 */ /* 0x000fc800078e0213 */
[C---:B---3--:R-:W-:Y:S01]  /*1000*/  IMAD.HI.U32 R5, R19.reuse, R9, RZ ;  /* 0x0000000913057227 */ /* 0x048fe200078e00ff */
[----:B------:R-:W-:-:S04]  /*1010*/  ISETP.GE.AND P0, PT, R19, 0x200, PT ;  /* 0x000002001300780c */ /* 0x000fc80003f06270 */
[----:B------:R-:W-:-:S04]  /*1020*/  IADD3 R4, PT, PT, R19, -R5, RZ ;  /* 0x8000000513047210 */ /* 0x000fc80007ffe0ff */
[----:B------:R-:W-:-:S05]  /*1030*/  SHF.R.U32.HI R4, RZ, UR8, R4 ;  /* 0x00000008ff047c19 */ /* 0x000fca0008011604 */
[----:B------:R-:W-:-:S05]  /*1040*/  IMAD.IADD R4, R5, 0x1, R4 ;  /* 0x0000000105047824 */ /* 0x000fca00078e0204 */
[----:B----4-:R-:W-:-:S04]  /*1050*/  SHF.R.U32.HI R14, RZ, UR10, R4 ;  /* 0x0000000aff0e7c19 */ /* 0x010fc80008011604 */
[----:B------:R-:W-:-:S05]  /*1060*/  IADD3 R14, PT, PT, -R14, RZ, RZ ;  /* 0x000000ff0e0e7210 */ /* 0x000fca0007ffe1ff */
[----:B------:R-:W-:-:S04]  /*1070*/  IMAD R14, R8, R14, R19 ;  /* 0x0000000e080e7224 */ /* 0x000fc800078e0213 */
[----:B--2---:R-:W-:-:S04]  /*1080*/  IMAD.HI.U32 R5, R14, R3, RZ ;  /* 0x000000030e057227 */ /* 0x004fc800078e00ff */
[----:B------:R-:W-:-:S05]  /*1090*/  IMAD.IADD R4, R14, 0x1, -R5 ;  /* 0x000000010e047824 */ /* 0x000fca00078e0a05 */
[----:B------:R-:W-:-:S04]  /*10a0*/  SHF.R.U32.HI R4, RZ, UR7, R4 ;  /* 0x00000007ff047c19 */ /* 0x000fc80008011604 */
[----:B------:R-:W-:-:S04]  /*10b0*/  IADD3 R5, PT, PT, R5, R4, RZ ;  /* 0x0000000405057210 */ /* 0x000fc80007ffe0ff */
[----:B------:R-:W-:-:S05]  /*10c0*/  SHF.R.U32.HI R5, RZ, UR11, R5 ;  /* 0x0000000bff057c19 */ /* 0x000fca0008011605 */
[----:B------:R-:W-:-:S04]  /*10d0*/  IMAD.HI.U32 R7, R5, R12, RZ ;  /* 0x0000000c05077227 */ /* 0x000fc800078e00ff */
[----:B------:R-:W-:-:S05]  /*10e0*/  IMAD.IADD R4, R5, 0x1, -R7 ;  /* 0x0000000105047824 */ /* 0x000fca00078e0a07 */
[----:B------:R-:W-:-:S04]  /*10f0*/  SHF.R.U32.HI R4, RZ, UR13, R4 ;  /* 0x0000000dff047c19 */ /* 0x000fc80008011604 */
[----:B------:R-:W-:-:S04]  /*1100*/  IADD3 R4, PT, PT, R7, R4, RZ ;  /* 0x0000000407047210 */ /* 0x000fc80007ffe0ff */
[----:B------:R-:W-:-:S05]  /*1110*/  SHF.R.U32.HI R4, RZ, UR12, R4 ;  /* 0x0000000cff047c19 */ /* 0x000fca0008011604 */
[----:B------:R-:W-:-:S04]  /*1120*/  IMAD.MOV R4, RZ, RZ, -R4 ;  /* 0x000000ffff047224 */ /* 0x000fc800078e0a04 */
[----:B-1----:R-:W-:Y:S01]  /*1130*/  IMAD R4, R11, R4, R5 ;  /* 0x000000040b047224 */ /* 0x002fe200078e0205 */
[----:B------:R-:W-:-:S03]  /*1140*/  IADD3 R5, PT, PT, -R5, RZ, RZ ;  /* 0x000000ff05057210 */ /* 0x000fc60007ffe1ff */
[----:B------:R-:W-:Y:S02]  /*1150*/  IMAD.IADD R4, R4, 0x1, R4 ;  /* 0x0000000104047824 */ /* 0x000fe400078e0204 */
[----:B------:R-:W-:-:S03]  /*1160*/  IMAD R5, R2, R5, R14 ;  /* 0x0000000502057224 */ /* 0x000fc600078e020e */
[----:B------:R-:W-:Y:S01]  /*1170*/  LOP3.LUT R4, R4, UR16, RZ, 0xfc, !PT ;  /* 0x0000001004047c12 */ /* 0x000fe2000f8efcff */
[----:B------:R-:W-:Y:S06]  /*1180*/  @!P0 BRA `(.L_x_22) ;  /* 0xfffffff800fc8947 */ /* 0x000fec000383ffff */
.L_x_17:
[----:B------:R-:W3:Y:S01]  /*1190*/  S2UR UR32, SR_CgaCtaId ;  /* 0x00000000002079c3 */ /* 0x000ee20000008800 */
[----:B------:R-:W-:Y:S01]  /*11a0*/  UMOV UR4, 0x400 ;  /* 0x0000040000047882 */ /* 0x000fe20000000000 */
[----:B------:R-:W-:Y:S01]  /*11b0*/  IMAD.U32 R6, R0, -0x80000000, RZ ;  /* 0x8000000000067824 */ /* 0x000fe200078e00ff */
[C---:B------:R-:W-:Y:S01]  /*11c0*/  ISETP.NE.AND P0, PT, R10.reuse, 0x1, PT ;  /* 0x000000010a00780c */ /* 0x040fe20003f05270 */
[----:B------:R-:W-:-:S05]  /*11d0*/  VIADD R3, R10, 0x2 ;  /* 0x000000020a037836 */ /* 0x000fca0000000000 */
[----:B------:R-:W-:Y:S01]  /*11e0*/  SEL R3, R3, 0x1, P0 ;  /* 0x0000000103037807 */ /* 0x000fe20000000000 */
[----:B---3--:R-:W-:-:S06]  /*11f0*/  ULEA UR4, UR32, UR4, 0x18 ;  /* 0x0000000420047291 */ /* 0x008fcc000f8ec0ff */
[----:B--2---:R-:W-:-:S04]  /*1200*/  LEA R2, R10, UR4, 0x3 ;  /* 0x000000040a027c11 */ /* 0x004fc8000f8e18ff */
[----:B------:R-:W2:Y:S02]  /*1210*/  SYNCS.PHASECHK.TRANS64.TRYWAIT P1, [R2+URZ+0x90], R6 ;  /* 0x00009006020075a7 */ /* 0x000ea400080211ff */
[----:B--2---:R-:W-:Y:S05]  /*1220*/  @!P1 BRA `(.L_x_23) ;  /* 0x0000003800249947 */ /* 0x004fea0003800000 */
.L_x_72:
[----:B------:R-:W-:Y:S02]  /*1230*/  ELECT P2, URZ, PT ;  /* 0x0000000000ff782f */ /* 0x000fe40003840000 */
[C---:B------:R-:W-:Y:S01]  /*1240*/  ISETP.NE.AND P0, PT, R3.reuse, 0x2, PT ;  /* 0x000000020300780c */ /* 0x040fe20003f05270 */
[----:B--2---:R-:W-:Y:S02]  /*1250*/  IMAD.MOV.U32 R7, RZ, RZ, RZ ;  /* 0x000000ffff077224 */ /* 0x004fe400078e00ff */
[----:B------:R-:W-:Y:S01]  /*1260*/  IMAD.MOV.U32 R11, RZ, RZ, 0x1 ;  /* 0x00000001ff0b7424 */ /* 0x000fe200078e00ff */
[----:B------:R-:W-:Y:S02]  /*1270*/  ISETP.EQ.XOR P1, PT, R10, 0x1, !P0 ;  /* 0x000000010a00780c */ /* 0x000fe40004722a70 */
[----:B------:R-:W-:Y:S02]  /*1280*/  SEL R3, R3, RZ, P0 ;  /* 0x000000ff03037207 */ /* 0x000fe40000000000 */
[----:B------:R-:W-:-:S02]  /*1290*/  SEL R9, RZ, 0x1, !P1 ;  /* 0x00000001ff097807 */ /* 0x000fc40004800000 */
[----:B------:R-:W-:Y:S02]  /*12a0*/  LEA R3, R3, UR4, 0x3 ;  /* 0x0000000403037c11 */ /* 0x000fe4000f8e18ff */
[----:B------:R-:W-:Y:S01]  /*12b0*/  @P2 LEA R10, R10, UR4, 0x4 ;  /* 0x000000040a0a2c11 */ /* 0x000fe2000f8e20ff */
[----:B------:R-:W-:Y:S01]  /*12c0*/  @P2 IMAD.MOV.U32 R6, RZ, RZ, -0x1 ;  /* 0xffffffffff062424 */ /* 0x000fe200078e00ff */
[----:B------:R-:W-:-:S04]  /*12d0*/  LOP3.LUT R9, R0, R9, RZ, 0x3c, !PT ;  /* 0x0000000900097212 */ /* 0x000fc800078e3cff */
[----:B------:R2:W-:Y:S01]  /*12e0*/  @P2 STS.128 [R10+0x36410], R4 ;  /* 0x036410040a002388 */ /* 0x0005e20000000c00 */
[----:B------:R-:W-:Y:S01]  /*12f0*/  IMAD.U32 R8, R9, -0x80000000, RZ ;  /* 0x8000000009087824 */ /* 0x000fe200078e00ff */
[----:B------:R3:W-:Y:S06]  /*1300*/  MEMBAR.ALL.CTA ;  /* 0x0000000000007992 */ /* 0x0007ec0000008000 */
[----:B---3--:R-:W3:Y:S02]  /*1310*/  FENCE.VIEW.ASYNC.S ;  /* 0x00000000000073c6 */ /* 0x008ee40000000000 */
[----:B---3--:R-:W-:Y:S06]  /*1320*/  BAR.SYNC.DEFER_BLOCKING 0x4, 0x20 ;  /* 0x0100800000007b1d */ /* 0x008fec0000010000 */
[----:B------:R2:W-:Y:S01]  /*1330*/  SYNCS.ARRIVE.TRANS64.ART0 RZ, [R2+URZ+0x80], R11 ;  /* 0x0000800b02ff79a7 */ /* 0x0005e200085000ff */
[----:B------:R-:W3:Y:S02]  /*1340*/  SYNCS.PHASECHK.TRANS64.TRYWAIT P0, [R3+URZ+0x90], R8 ;  /* 0x00009008030075a7 */ /* 0x000ee400080011ff */
[----:B--23--:R-:W-:Y:S05]  /*1350*/  @!P0 BRA `(.L_x_24) ;  /* 0x0000003400f08947 */ /* 0x00cfea0003800000 */
.L_x_16:
[----:B------:R-:W-:-:S13]  /*1360*/  ISETP.NE.AND P0, PT, R121, 0x5, PT ;  /* 0x000000057900780c */ /* 0x000fda0003f05270 */
[----:B------:R-:W-:Y:S05]  /*1370*/  @P0 BRA `(.L_x_25) ;  /* 0x00000008000c0947 */ /* 0x000fea0003800000 */
[----:B------:R-:W-:Y:S02]  /*1380*/  UMOV UR4, 0x400 ;  /* 0x0000040000047882 */ /* 0x000fe40000000000 */
[----:B------:R-:W-:-:S09]  /*1390*/  ULEA UR32, UR32, UR4, 0x18 ;  /* 0x0000000420207291 */ /* 0x000fd2000f8ec0ff */
[----:B------:R-:W3:Y:S02]  /*13a0*/  SYNCS.PHASECHK.TRANS64.TRYWAIT P0, [UR32+0x80], RZ ;  /* 0x000080ffff0075a7 */ /* 0x000ee40008001120 */
[----:B---3--:R-:W-:Y:S05]  /*13b0*/  @!P0 BRA `(.L_x_26) ;  /* 0x0000003400f08947 */ /* 0x008fea0003800000 */
.L_x_75:
[----:B------:R-:W4:Y:S01]  /*13c0*/  LDS.128 R4, [UR32+0x36410] ;  /* 0x03641020ff047984 */ /* 0x000f220008000c00 */
[----:B---3--:R-:W-:Y:S01]  /*13d0*/  HFMA2 R0, -RZ, RZ, 0, 5.9604644775390625e-08 ;  /* 0x00000001ff007431 */ /* 0x008fe200000001ff */
[----:B------:R-:W-:Y:S01]  /*13e0*/  UMOV UR34, 0x1 ;  /* 0x0000000100227882 */ /* 0x000fe20000000000 */
[----:B------:R-:W-:Y:S01]  /*13f0*/  UMOV UR33, URZ ;  /* 0x000000ff00217c82 */ /* 0x000fe20008000000 */
[----:B------:R3:W-:Y:S06]  /*1400*/  MEMBAR.ALL.CTA ;  /* 0x0000000000007992 */ /* 0x0007ec0000008000 */
[----:B---3--:R-:W3:Y:S02]  /*1410*/  FENCE.VIEW.ASYNC.S ;  /* 0x00000000000073c6 */ /* 0x008ee40000000000 */
[----:B---3--:R3:W-:Y:S01]  /*1420*/  SYNCS.ARRIVE.TRANS64.ART0 RZ, [UR32+0x90], R0 ;  /* 0x00009000ffff79a7 */ /* 0x0087e20008500020 */
[----:B----4-:R-:W-:-:S13]  /*1430*/  ISETP.NE.AND P0, PT, R7, 0x1, PT ;  /* 0x000000010700780c */ /* 0x010fda0003f05270 */
[----:B---3--:R-:W-:Y:S05]  /*1440*/  @P0 BRA `(.L_x_27) ;  /* 0x0000000400680947 */ /* 0x008fea0003800000 */
[----:B------:R-:W-:Y:S01]  /*1450*/  R2UR UR19, R4 ;  /* 0x00000000041372ca */ /* 0x000fe200000e0000 */
[----:B------:R-:W-:Y:S01]  /*1460*/  IMAD.MOV.U32 R8, RZ, RZ, 0x1 ;  /* 0x00000001ff087424 */ /* 0x000fe200078e00ff */
[----:B------:R-:W-:Y:S01]  /*1470*/  R2UR UR11, R5 ;  /* 0x00000000050b72ca */ /* 0x000fe200000e0000 */
[----:B------:R-:W-:Y:S01]  /*1480*/  IMAD.MOV.U32 R2, RZ, RZ, RZ ;  /* 0x000000ffff027224 */ /* 0x000fe200078e00ff */
[----:B------:R-:W-:Y:S01]  /*1490*/  R2UR UR28, R6 ;  /* 0x00000000061c72ca */ /* 0x000fe200000e0000 */
[----:B------:R-:W3:Y:S01]  /*14a0*/  LDCU.64 UR44, c[0x0][0x348] ;  /* 0x00006900ff2c77ac */ /* 0x000ee20008000a00 */
[----:B------:R-:W-:Y:S01]  /*14b0*/  USHF.L.U32 UR10, UR15, 0x7, URZ ;  /* 0x000000070f0a7899 */ /* 0x000fe200080006ff */
[----:B------:R-:W-:Y:S01]  /*14c0*/  UMOV UR34, 0x1 ;  /* 0x0000000100227882 */ /* 0x000fe20000000000 */
[----:B------:R-:W-:-:S11]  /*14d0*/  UMOV UR33, URZ ;  /* 0x000000ff00217c82 */ /* 0x000fd60008000000 */
.L_x_32:
[----:B------:R-:W-:Y:S01]  /*14e0*/  USHF.L.U32 UR4, UR34, 0x1f, URZ ;  /* 0x0000001f22047899 */ /* 0x000fe200080006ff */
[----:B------:R-:W-:Y:S01]  /*14f0*/  HFMA2 R4, -RZ, RZ, 0, -6.103515625e-05 ;  /* 0x00008400ff047431 */ /* 0x000fe200000001ff */
[----:B------:R-:W-:Y:S02]  /*1500*/  ULEA UR5, UR33, UR32, 0x3 ;  /* 0x0000002021057291 */ /* 0x000fe4000f8e18ff */
[----:B------:R-:W-:Y:S02]  /*1510*/  ULEA UR27, UR11, UR15, 0x1 ;  /* 0x0000000f0b1b7291 */ /* 0x000fe4000f8e08ff */
[----:B--2---:R-:W-:Y:S01]  /*1520*/  MOV R3, UR4 ;  /* 0x0000000400037c02 */ /* 0x004fe20008000f00 */
[----:B---3--:R-:W-:Y:S02]  /*1530*/  UIADD3 UR42, UP3, UPT, UR44, 0x40, URZ ;  /* 0x000000402c2a7890 */ /* 0x008fe4000ff7e0ff */
[----:B------:R-:W-:Y:S02]  /*1540*/  UIADD3 UR40, UP2, UPT, UR44, 0xc0, URZ ;  /* 0x000000c02c287890 */ /* 0x000fe4000ff5e0ff */
[----:B------:R2:W3:Y:S01]  /*1550*/  SYNCS.PHASECHK.TRANS64.TRYWAIT P2, [UR5+0x30], R3 ;  /* 0x00003003ff0075a7 */ /* 0x0004e20008041105 */
[----:B------:R-:W-:-:S02]  /*1560*/  UIADD3 UR38, UP1, UPT, UR44, 0x140, URZ ;  /* 0x000001402c267890 */ /* 0x000fc4000ff3e0ff */
[----:B------:R-:W-:Y:S02]  /*1570*/  UIADD3 UR36, UP0, UPT, UR44, 0x1c0, URZ ;  /* 0x000001c02c247890 */ /* 0x000fe4000ff1e0ff */
[----:B------:R-:W-:Y:S02]  /*1580*/  USHF.L.U32 UR7, UR19, 0x7, URZ ;  /* 0x0000000713077899 */ /* 0x000fe400080006ff */
[----:B------:R-:W-:Y:S02]  /*1590*/  UIADD3.X UR43, UPT, UPT, URZ, UR45, URZ, UP3, !UPT ;  /* 0x0000002dff2b7290 */ /* 0x000fe40009ffe4ff */
[----:B------:R-:W-:Y:S02]  /*15a0*/  UIADD3.X UR41, UPT, UPT, URZ, UR45, URZ, UP2, !UPT ;  /* 0x0000002dff297290 */ /* 0x000fe400097fe4ff */
[----:B------:R-:W-:Y:S02]  /*15b0*/  UIADD3.X UR39, UPT, UPT, URZ, UR45, URZ, UP1, !UPT ;  /* 0x0000002dff277290 */ /* 0x000fe40008ffe4ff */
[----:B------:R-:W-:-:S02]  /*15c0*/  UIADD3.X UR37, UPT, UPT, URZ, UR45, URZ, UP0, !UPT ;  /* 0x0000002dff257290 */ /* 0x000fc400087fe4ff */
[----:B------:R-:W-:Y:S01]  /*15d0*/  USHF.L.U32 UR27, UR27, 0x6, URZ ;  /* 0x000000061b1b7899 */ /* 0x000fe200080006ff */
[----:B------:R-:W-:Y:S01]  /*15e0*/  UMOV UR20, URZ ;  /* 0x000000ff00147c82 */ /* 0x000fe20008000000 */
[----:B------:R-:W-:-:S10]  /*15f0*/  UMOV UR18, URZ ;  /* 0x000000ff00127c82 */ /* 0x000fd40008000000 */
.L_x_30:
[----:B------:R-:W-:Y:S02]  /*1600*/  UIADD3 UR30, UPT, UPT, UR33, 0x1, URZ ;  /* 0x00000001211e7890 */ /* 0x000fe4000fffe0ff */
[----:B------:R-:W-:Y:S02]  /*1610*/  USHF.L.U32 UR6, UR20, 0x7, URZ ;  /* 0x0000000714067899 */ /* 0x000fe400080006ff */
[----:B------:R-:W-:Y:S02]  /*1620*/  ULEA UR5, UR33, UR32, 0x3 ;  /* 0x0000002021057291 */ /* 0x000fe4000f8e18ff */
[----:B------:R-:W-:Y:S02]  /*1630*/  ULEA UR4, UR33, UR32, 0xe ;  /* 0x0000002021047291 */ /* 0x000fe4000f8e70ff */
[----:B------:R-:W-:Y:S02]  /*1640*/  ULEA UR16, UR33, UR32, 0x9 ;  /* 0x0000002021107291 */ /* 0x000fe4000f8e48ff */
[----:B------:R-:W-:-:S02]  /*1650*/  UISETP.NE.AND UP1, UPT, UR30, 0x6, UPT ;  /* 0x000000061e00788c */ /* 0x000fc4000bf25270 */
[----:B------:R-:W-:Y:S02]  /*1660*/  ULEA UR24, UR15, UR4, 0xd ;  /* 0x000000040f187291 */ /* 0x000fe4000f8e68ff */
[----:B----4-:R-:W-:Y:S02]  /*1670*/  ULEA UR8, UR15, UR16, 0x8 ;  /* 0x000000100f087291 */ /* 0x010fe4000f8e40ff */
[----:B------:R-:W-:Y:S02]  /*1680*/  UIADD3 UR4, UPT, UPT, UR4, 0x4c00, URZ ;  /* 0x00004c0004047890 */ /* 0x000fe4000fffe0ff */
[----:B------:R-:W-:Y:S02]  /*1690*/  USEL UR9, URZ, 0x1, UP1 ;  /* 0x00000001ff097887 */ /* 0x000fe40008800000 */
[----:B------:R-:W-:Y:S01]  /*16a0*/  UISETP.GT.U32.AND UP0, UPT, UR20, 0x1e, UPT ;  /* 0x0000001e1400788c */ /* 0x000fe2000bf04070 */
[----:B------:R-:W-:Y:S01]  /*16b0*/  UMOV UR29, 0x30000 ;  /* 0x00030000001d7882 */ /* 0x000fe20000000000 */
[----:B------:R-:W-:Y:S01]  /*16c0*/  UMOV UR12, UR20 ;  /* 0x00000014000c7c82 */ /* 0x000fe20008000000 */
[----:B------:R-:W-:Y:S01]  /*16d0*/  UMOV UR13, UR28 ;  /* 0x0000001c000d7c82 */ /* 0x000fe20008000000 */
[----:B------:R-:W-:Y:S01]  /*16e0*/  UMOV UR25, UR5 ;  /* 0x0000000500197c82 */ /* 0x000fe20008000000 */
[----:B------:R-:W-:Y:S01]  /*16f0*/  UMOV UR26, UR6 ;  /* 0x00000006001a7c82 */ /* 0x000fe20008000000 */
[----:B---3--:R-:W-:Y:S05]  /*1700*/  @P2 BRA `(.L_x_28) ;  /* 0x0000000000102947 */ /* 0x008fea0003800000 */
[----:B------:R-:W-:-:S06]  /*1710*/  USHF.L.U32 UR17, UR34, 0x1f, URZ ;  /* 0x0000001f22117899 */ /* 0x000fcc00080006ff */
[----:B--2---:R-:W-:-:S04]  /*1720*/  MOV R3, UR17 ;  /* 0x0000001100037c02 */ /* 0x004fc80008000f00 */
[----:B------:R-:W2:Y:S02]  /*1730*/  SYNCS.PHASECHK.TRANS64.TRYWAIT P0, [UR5+0x30], R3 ;  /* 0x00003003ff0075a7 */ /* 0x000ea40008001105 */
[----:B--2---:R-:W-:Y:S05]  /*1740*/  @!P0 BRA `(.L_x_29) ;  /* 0x0000003400248947 */ /* 0x004fea0003800000 */
.L_x_28:
[----:B------:R-:W-:Y:S02]  /*1750*/  ELECT P1, URZ, PT ;  /* 0x0000000000ff782f */ /* 0x000fe40003820000 */
[----:B------:R-:W-:Y:S01]  /*1760*/  PLOP3.LUT P0, PT, PT, PT, UP0, 0x80, 0x8 ;  /* 0x000000000008781c */ /* 0x000fe20003f0f008 */
[----:B------:R-:W-:Y:S01]  /*1770*/  ULOP3.LUT UR34, UR34, UR9, URZ, 0x3c, !UPT ;  /* 0x0000000922227292 */ /* 0x000fe2000f8e3cff */
[----:B------:R-:W-:Y:S01]  /*1780*/  PLOP3.LUT P2, PT, PT, PT, PT, 0x80, 0x8 ;  /* 0x000000000008781c */ /* 0x000fe20003f4f070 */
[----:B------:R-:W-:Y:S02]  /*1790*/  USEL UR33, UR30, URZ, UP1 ;  /* 0x000000ff1e217287 */ /* 0x000fe40008800000 */
[----:B------:R-:W-:Y:S02]  /*17a0*/  UIADD3 UR24, UPT, UPT, UR24, 0x1cc00, URZ ;  /* 0x0001cc0018187890 */ /* 0x000fe4000fffe0ff */
[----:B------:R-:W-:Y:S02]  /*17b0*/  UIADD3 UR16, UPT, UPT, UR16, 0x34c00, URZ ;  /* 0x00034c0010107890 */ /* 0x000fe4000fffe0ff */
[----:B------:R-:W-:-:S02]  /*17c0*/  UIADD3 UR8, UPT, UPT, UR8, 0x35800, URZ ;  /* 0x0003580008087890 */ /* 0x000fc4000fffe0ff */
[----:B------:R-:W-:Y:S01]  /*17d0*/  @!UP0 USHF.L.U32 UR30, UR34, 0x1f, URZ ;  /* 0x0000001f221e8899 */ /* 0x000fe200080006ff */
[----:B------:R4:W-:Y:S01]  /*17e0*/  @P1 SYNCS.ARRIVE.TRANS64 RZ, [UR5], R4 ;  /* 0x00000004ffff19a7 */ /* 0x0009e20008000005 */
[----:B------:R-:W-:Y:S01]  /*17f0*/  @!UP0 ULEA UR31, UR33, UR32, 0x3 ;  /* 0x00000020211f8291 */ /* 0x000fe2000f8e18ff */
[----:B------:R-:W-:Y:S01]  /*1800*/  UTMALDG.2D [UR4], [UR42], desc[URZ] ;  /* 0x0000ff042a0075b4 */ /* 0x000fe20008009000 */
[----:B------:R-:W-:Y:S01]  /*1810*/  UMOV UR17, UR5 ;  /* 0x0000000500117c82 */ /* 0x000fe20008000000 */
[----:B------:R-:W-:Y:S01]  /*1820*/  UMOV UR9, UR5 ;  /* 0x0000000500097c82 */ /* 0x000fe20008000000 */
[----:B--2---:R-:W-:Y:S01]  /*1830*/  IMAD.U32 R3, RZ, RZ, UR30 ;  /* 0x0000001eff037e24 */ /* 0x004fe2000f8e00ff */
[----:B------:R-:W-:Y:S01]  /*1840*/  UIADD3 UR30, UPT, UPT, UR20, 0x1, URZ ;  /* 0x00000001141e7890 */ /* 0x000fe2000fffe0ff */
[----:B------:R-:W-:Y:S03]  /*1850*/  UTMALDG.3D.MULTICAST [UR24], [UR40], UR29, desc[URZ] ;  /* 0x0000ff18280073b4 */ /* 0x000fe6000801181d */
[----:B------:R-:W-:Y:S01]  /*1860*/  UISETP.NE.AND UP0, UPT, UR30, 0x20, UPT ;  /* 0x000000201e00788c */ /* 0x000fe2000bf05270 */
[----:B------:R2:W-:Y:S01]  /*1870*/  UTMALDG.3D [UR16], [UR38], desc[URZ] ;  /* 0x0000ff10260075b4 */ /* 0x0005e20008011000 */
[----:B------:R4:W-:Y:S01]  /*1880*/  UTMALDG.4D.MULTICAST [UR8], [UR36], UR29, desc[URZ] ;  /* 0x0000ff08240073b4 */ /* 0x0009e2000801981d */
[----:B------:R4:W3:Y:S01]  /*1890*/  @!P0 SYNCS.PHASECHK.TRANS64.TRYWAIT P2, [UR31+0x30], R3 ;  /* 0x00003003ff0085a7 */ /* 0x0008e2000804111f */
[----:B--2---:R-:W-:-:S05]  /*18a0*/  UMOV UR20, UR30 ;  /* 0x0000001e00147c82 */ /* 0x004fca0008000000 */
[----:B------:R-:W-:Y:S05]  /*18b0*/  BRA.U UP0, `(.L_x_30) ;  /* 0xfffffffd00507547 */ /* 0x000fea000b83ffff */
[----:B----4-:R-:W-:Y:S02]  /*18c0*/  LEA R3, R8, UR32, 0x3 ;  /* 0x0000002008037c11 */ /* 0x010fe4000f8e18ff */
[----:B------:R-:W-:-:S04]  /*18d0*/  SHF.L.U32 R4, R2, 0x1f, RZ ;  /* 0x0000001f02047819 */ /* 0x000fc800000006ff */
[----:B------:R-:W2:Y:S02]  /*18e0*/  SYNCS.PHASECHK.TRANS64.TRYWAIT P0, [R3+URZ+0x80], R4 ;  /* 0x00008004030075a7 */ /* 0x000ea400080011ff */
[----:B--2---:R-:W-:Y:S05]  /*18f0*/  @!P0 BRA `(.L_x_31) ;  /* 0x0000003000d88947 */ /* 0x004fea0003800000 */
.L_x_78:
[C---:B------:R-:W-:Y:S01]  /*1900*/  LEA R4, R8.reuse, UR32, 0x4 ;  /* 0x0000002008047c11 */ /* 0x040fe2000f8e20ff */
[----:B------:R-:W-:-:S05]  /*1910*/  VIADD R8, R8, 0x1 ;  /* 0x0000000108087836 */ /* 0x000fca0000000000 */
[----:B--2---:R-:W2:Y:S01]  /*1920*/  LDS.128 R4, [R4+0x36410] ;  /* 0x0364100004047984 */ /* 0x004ea20000000c00 */
[C---:B------:R-:W-:Y:S01]  /*1930*/  ISETP.NE.AND P1, PT, R8.reuse, 0x2, PT ;  /* 0x000000020800780c */ /* 0x040fe20003f25270 */
[----:B------:R4:W-:Y:S06]  /*1940*/  MEMBAR.ALL.CTA ;  /* 0x0000000000007992 */ /* 0x0009ec0000008000 */
[----:B----4-:R-:W4:Y:S01]  /*1950*/  FENCE.VIEW.ASYNC.S ;  /* 0x00000000000073c6 */ /* 0x010f220000000000 */
[----:B------:R-:W-:Y:S01]  /*1960*/  SEL R8, R8, RZ, P1 ;  /* 0x000000ff08087207 */ /* 0x000fe20000800000 */
[----:B----4-:R4:W-:Y:S01]  /*1970*/  SYNCS.ARRIVE.TRANS64.ART0 RZ, [R3+URZ+0x90], R0 ;  /* 0x0000900003ff79a7 */ /* 0x0109e200085000ff */
[----:B--2---:R-:W-:-:S02]  /*1980*/  ISETP.NE.AND P0, PT, R7, 0x1, PT ;  /* 0x000000010700780c */ /* 0x004fc40003f05270 */
[----:B------:R-:W-:Y:S02]  /*1990*/  R2UR UR19, R4 ;  /* 0x00000000041372ca */ /* 0x000fe400000e0000 */
[----:B------:R-:W-:Y:S02]  /*19a0*/  R2UR UR11, R5 ;  /* 0x00000000050b72ca */ /* 0x000fe400000e0000 */
[----:B------:R-:W-:Y:S02]  /*19b0*/  R2UR UR28, R6 ;  /* 0x00000000061c72ca */ /* 0x000fe400000e0000 */
[----:B----4-:R-:W-:-:S04]  /*19c0*/  SEL R3, RZ, 0x1, P1 ;  /* 0x00000001ff037807 */ /* 0x010fc80000800000 */
[----:B------:R-:W-:Y:S01]  /*19d0*/  LOP3.LUT R2, R2, R3, RZ, 0x3c, !PT ;  /* 0x0000000302027212 */ /* 0x000fe200078e3cff */
[----:B------:R-:W-:Y:S08]  /*19e0*/  @!P0 BRA `(.L_x_32) ;  /* 0xfffffff800bc8947 */ /* 0x000ff0000383ffff */
.L_x_27:
[----:B------:R-:W-:Y:S02]  /*19f0*/  UIADD3 UR4, UPT, UPT, UR33, 0x2, URZ ;  /* 0x0000000221047890 */ /* 0x000fe4000fffe0ff */
[----:B------:R-:W-:-:S04]  /*1a00*/  UISETP.NE.AND UP0, UPT, UR33, 0x5, UPT ;  /* 0x000000052100788c */ /* 0x000fc8000bf05270 */
[----:B------:R-:W-:-:S04]  /*1a10*/  USEL UR4, UR4, 0x1, UP0 ;  /* 0x0000000104047887 */ /* 0x000fc80008000000 */
[----:B------:R-:W-:Y:S02]  /*1a20*/  UIADD3 UR5, UPT, UPT, UR4, 0x1, URZ ;  /* 0x0000000104057890 */ /* 0x000fe4000fffe0ff */
[----:B------:R-:W-:-:S04]  /*1a30*/  UISETP.NE.AND UP1, UPT, UR4, 0x6, UPT ;  /* 0x000000060400788c */ /* 0x000fc8000bf25270 */
[----:B------:R-:W-:Y:S02]  /*1a40*/  USEL UR5, UR5, 0x1, UP1 ;  /* 0x0000000105057887 */ /* 0x000fe40008800000 */
[----:B------:R-:W-:Y:S02]  /*1a50*/  UISETP.EQ.XOR UP1, UPT, UR33, 0x5, !UP1 ;  /* 0x000000052100788c */ /* 0x000fe4000cf22a70 */
[----:B------:R-:W-:Y:S02]  /*1a60*/  UIADD3 UR4, UPT, UPT, UR5, 0x1, URZ ;  /* 0x0000000105047890 */ /* 0x000fe4000fffe0ff */
[----:B------:R-:W-:Y:S02]  /*1a70*/  UISETP.NE.AND UP0, UPT, UR5, 0x6, UPT ;  /* 0x000000060500788c */ /* 0x000fe4000bf05270 */
[----:B------:R-:W-:Y:S02]  /*1a80*/  UISETP.EQ.XOR UP1, UPT, UR5, 0x6, UP1 ;  /* 0x000000060500788c */ /* 0x000fe40008f22a70 */
[----:B------:R-:W-:-:S04]  /*1a90*/  USEL UR4, UR4, 0x1, UP0 ;  /* 0x0000000104047887 */ /* 0x000fc80008000000 */
[----:B------:R-:W-:Y:S02]  /*1aa0*/  UIADD3 UR5, UPT, UPT, UR4, 0x1, URZ ;  /* 0x0000000104057890 */ /* 0x000fe4000fffe0ff */
[----:B------:R-:W-:Y:S02]  /*1ab0*/  UISETP.NE.AND UP0, UPT, UR4, 0x6, UPT ;  /* 0x000000060400788c */ /* 0x000fe4000bf05270 */
[----:B------:R-:W-:Y:S02]  /*1ac0*/  UISETP.EQ.XOR UP1, UPT, UR4, 0x6, UP1 ;  /* 0x000000060400788c */ /* 0x000fe40008f22a70 */
[----:B------:R-:W-:-:S04]  /*1ad0*/  USEL UR5, UR5, 0x1, UP0 ;  /* 0x0000000105057887 */ /* 0x000fc80008000000 */
[----:B------:R-:W-:Y:S02]  /*1ae0*/  UISETP.EQ.XOR UP1, UPT, UR5, 0x6, UP1 ;  /* 0x000000060500788c */ /* 0x000fe40008f22a70 */
[----:B------:R-:W-:Y:S02]  /*1af0*/  UISETP.NE.AND UP0, UPT, UR5, 0x6, UPT ;  /* 0x000000060500788c */ /* 0x000fe4000bf05270 */
[----:B------:R-:W-:Y:S02]  /*1b00*/  USEL UR4, URZ, 0x1, !UP1 ;  /* 0x00000001ff047887 */ /* 0x000fe4000c800000 */
[----:B------:R-:W-:Y:S02]  /*1b10*/  USEL UR5, UR5, URZ, UP0 ;  /* 0x000000ff05057287 */ /* 0x000fe40008000000 */
[----:B------:R-:W-:Y:S02]  /*1b20*/  ULOP3.LUT UR4, UR34, UR4, URZ, 0x3c, !UPT ;  /* 0x0000000422047292 */ /* 0x000fe4000f8e3cff */
[----:B------:R-:W-:-:S02]  /*1b30*/  ULEA UR5, UR5, UR32, 0x3 ;  /* 0x0000002005057291 */ /* 0x000fc4000f8e18ff */
[----:B------:R-:W-:-:S06]  /*1b40*/  USHF.L.U32 UR4, UR4, 0x1f, URZ ;  /* 0x0000001f04047899 */ /* 0x000fcc00080006ff */
[----:B------:R-:W-:-:S04]  /*1b50*/  MOV R0, UR4 ;  /* 0x0000000400007c02 */ /* 0x000fc80008000f00 */
[----:B------:R-:W4:Y:S02]  /*1b60*/  SYNCS.PHASECHK.TRANS64.TRYWAIT P0, [UR5+0x30], R0 ;  /* 0x00003000ff0075a7 */ /* 0x000f240008001105 */
[----:B----4-:R-:W-:Y:S05]  /*1b70*/  @!P0 BRA `(.L_x_33) ;  /* 0x0000003000508947 */ /* 0x010fea0003800000 */
.L_x_80:
[----:B------:R-:W-:-:S13]  /*1b80*/  ELECT P0, URZ, PT ;  /* 0x0000000000ff782f */ /* 0x000fda0003800000 */
[----:B--2---:R-:W-:-:S04]  /*1b90*/  @P0 MOV R0, 0x8400 ;  /* 0x0000840000000802 */ /* 0x004fc80000000f00 */
[----:B------:R4:W-:Y:S03]  /*1ba0*/  @P0 SYNCS.ARRIVE.TRANS64 RZ, [UR5], R0 ;  /* 0x00000000ffff09a7 */ /* 0x0009e60008000005 */
.L_x_25:
[----:B------:R-:W-:-:S13]  /*1bb0*/  ISETP.NE.AND P0, PT, R121, 0x4, PT ;  /* 0x000000047900780c */ /* 0x000fda0003f05270 */
[----:B------:R-:W-:Y:S05]  /*1bc0*/  @P0 BRA `(.L_x_34) ;  /* 0x0000000800e40947 */ /* 0x000fea0003800000 */
[----:B------:R-:W5:Y:S08]  /*1bd0*/  S2UR UR12, SR_CgaCtaId ;  /* 0x00000000000c79c3 */ /* 0x000f700000008800 */
[----:B------:R-:W-:Y:S06]  /*1be0*/  BAR.SYNC.DEFER_BLOCKING 0x3, 0xa0 ;  /* 0x00c2800000007b1d */ /* 0x000fec0000010000 */
[----:B------:R-:W-:-:S02]  /*1bf0*/  UMOV UR4, 0x400 ;  /* 0x0000040000047882 */ /* 0x000fc40000000000 */
[----:B-----5:R-:W-:-:S09]  /*1c00*/  ULEA UR12, UR12, UR4, 0x18 ;  /* 0x000000040c0c7291 */ /* 0x020fd2000f8ec0ff */
[----:B------:R-:W2:Y:S01]  /*1c10*/  LDS R2, [UR12+0xa8] ;  /* 0x0000a80cff027984 */ /* 0x000ea20008000800 */
[----:B------:R-:W5:Y:S02]  /*1c20*/  SYNCS.PHASECHK.TRANS64.TRYWAIT P0, [UR12+0x80], RZ ;  /* 0x000080ffff0075a7 */ /* 0x000f64000800110c */
[----:B--2--5:R-:W-:Y:S05]  /*1c30*/  @!P0 BRA `(.L_x_35) ;  /* 0x0000003000408947 */ /* 0x024fea0003800000 */
.L_x_82:
[----:B------:R-:W5:Y:S01]  /*1c40*/  LDS R3, [UR12+0x3641c] ;  /* 0x03641c0cff037984 */ /* 0x000f620008000800 */
[----:B--2-4-:R-:W-:Y:S01]  /*1c50*/  IMAD.MOV.U32 R0, RZ, RZ, 0x1 ;  /* 0x00000001ff007424 */ /* 0x014fe200078e00ff */
[----:B------:R-:W-:Y:S01]  /*1c60*/  R2UR UR36, R2 ;  /* 0x00000000022472ca */ /* 0x000fe200000e0000 */
[----:B------:R-:W-:Y:S01]  /*1c70*/  HFMA2 R2, -RZ, RZ, 0, 5.9604644775390625e-08 ;  /* 0x00000001ff027431 */ /* 0x000fe200000001ff */
[----:B------:R2:W-:Y:S06]  /*1c80*/  MEMBAR.ALL.CTA ;  /* 0x0000000000007992 */ /* 0x0005ec0000008000 */
[----:B--2---:R-:W2:Y:S01]  /*1c90*/  FENCE.VIEW.ASYNC.S ;  /* 0x00000000000073c6 */ /* 0x004ea20000000000 */
[----:B------:R-:W-:Y:S01]  /*1ca0*/  IMAD.MOV.U32 R7, RZ, RZ, 0x1 ;  /* 0x00000001ff077424 */ /* 0x000fe200078e00ff */
[----:B--2---:R2:W-:Y:S01]  /*1cb0*/  SYNCS.ARRIVE.TRANS64.ART0 RZ, [UR12+0x90], R0 ;  /* 0x00009000ffff79a7 */ /* 0x0045e2000850000c */
[----:B-----5:R-:W-:-:S13]  /*1cc0*/  ISETP.NE.AND P0, PT, R3, 0x1, PT ;  /* 0x000000010300780c */ /* 0x020fda0003f05270 */
[----:B--2---:R-:W-:Y:S05]  /*1cd0*/  @P0 BRA `(.L_x_36) ;  /* 0x0000000800780947 */ /* 0x004fea0003800000 */
[----:B------:R-:W-:Y:S01]  /*1ce0*/  UIADD3 UR10, UPT, UPT, UR36, 0x100, URZ ;  /* 0x00000100240a7890 */ /* 0x000fe2000fffe0ff */
[----:B------:R-:W-:Y:S01]  /*1cf0*/  MOV R6, 0x1 ;  /* 0x0000000100067802 */ /* 0x000fe20000000f00 */
[----:B------:R-:W-:Y:S01]  /*1d00*/  UIADD3 UR8, UPT, UPT, UR36, 0x40000100, URZ ;  /* 0x4000010024087890 */ /* 0x000fe2000fffe0ff */
[----:B------:R-:W-:Y:S01]  /*1d10*/  MOV R5, RZ ;  /* 0x000000ff00057202 */ /* 0x000fe20000000f00 */
[----:B------:R-:W-:Y:S01]  /*1d20*/  UIADD3 UR6, UPT, UPT, UR36, -0x7fffff00, URZ ;  /* 0x8000010024067890 */ /* 0x000fe2000fffe0ff */
[----:B------:R-:W-:Y:S01]  /*1d30*/  MOV R7, 0x1 ;  /* 0x0000000100077802 */ /* 0x000fe20000000f00 */
[----:B------:R-:W-:Y:S02]  /*1d40*/  UIADD3 UR4, UPT, UPT, UR36, -0x3fffff00, URZ ;  /* 0xc000010024047890 */ /* 0x000fe4000fffe0ff */
[----:B------:R-:W-:Y:S01]  /*1d50*/  UIADD3 UR13, UPT, UPT, UR12, 0x4c00, URZ ;  /* 0x00004c000c0d7890 */ /* 0x000fe2000fffe0ff */
[----:B------:R-:W-:Y:S01]  /*1d60*/  UMOV UR31, 0x8a02000 ;  /* 0x08a02000001f7882 */ /* 0x000fe20000000000 */
[----:B------:R-:W-:-:S02]  /*1d70*/  UIADD3 UR11, UPT, UPT, UR36, 0x110, URZ ;  /* 0x00000110240b7890 */ /* 0x000fc4000fffe0ff */
[----:B------:R-:W-:Y:S02]  /*1d80*/  UIADD3 UR9, UPT, UPT, UR36, 0x40000110, URZ ;  /* 0x4000011024097890 */ /* 0x000fe4000fffe0ff */
[----:B------:R-:W-:Y:S02]  /*1d90*/  UIADD3 UR7, UPT, UPT, UR36, -0x7ffffef0, URZ ;  /* 0x8000011024077890 */ /* 0x000fe4000fffe0ff */
[----:B------:R-:W-:Y:S02]  /*1da0*/  UIADD3 UR5, UPT, UPT, UR36, -0x3ffffef0, URZ ;  /* 0xc000011024057890 */ /* 0x000fe4000fffe0ff */
[----:B------:R-:W-:Y:S02]  /*1db0*/  USHF.R.U32.HI UR30, URZ, 0x1, UR10 ;  /* 0x00000001ff1e7899 */ /* 0x000fe4000801160a */
[----:B------:R-:W-:Y:S02]  /*1dc0*/  USHF.R.U32.HI UR27, URZ, 0x1, UR8 ;  /* 0x00000001ff1b7899 */ /* 0x000fe40008011608 */
[----:B------:R-:W-:-:S02]  /*1dd0*/  USHF.R.U32.HI UR18, URZ, 0x1, UR6 ;  /* 0x00000001ff127899 */ /* 0x000fc40008011606 */
[----:B------:R-:W-:Y:S02]  /*1de0*/  USHF.R.U32.HI UR16, URZ, 0x1, UR4 ;  /* 0x00000001ff107899 */ /* 0x000fe40008011604 */
[----:B------:R-:W-:Y:S02]  /*1df0*/  UIADD3 UR19, UPT, UPT, UR12, 0x35800, URZ ;  /* 0x000358000c137890 */ /* 0x000fe4000fffe0ff */
[----:B------:R-:W-:Y:S02]  /*1e00*/  UIADD3 UR20, UPT, UPT, UR12, 0x34c00, URZ ;  /* 0x00034c000c147890 */ /* 0x000fe4000fffe0ff */
[----:B------:R-:W-:Y:S02]  /*1e10*/  UIADD3 UR24, UPT, UPT, UR12, 0x1cc00, URZ ;  /* 0x0001cc000c187890 */ /* 0x000fe4000fffe0ff */
[----:B------:R-:W-:Y:S02]  /*1e20*/  ULOP3.LUT UR28, UR21, 0x3, URZ, 0xfc, !UPT ;  /* 0x00000003151c7892 */ /* 0x000fe4000f8efcff */
[----:B------:R-:W-:-:S02]  /*1e30*/  USEL UR38, URZ, 0x4000, UP6 ;  /* 0x00004000ff267887 */ /* 0x000fc4000b000000 */
[----:B------:R-:W-:Y:S02]  /*1e40*/  ULOP3.LUT UR26, UR21, 0xffff, URZ, 0xc0, !UPT ;  /* 0x0000ffff151a7892 */ /* 0x000fe4000f8ec0ff */
[----:B------:R-:W-:Y:S02]  /*1e50*/  USEL UR31, UR31, 0x8a00000, !UP5 ;  /* 0x08a000001f1f7887 */ /* 0x000fe4000e800000 */
[----:B------:R-:W-:Y:S02]  /*1e60*/  USHF.R.U32.HI UR21, URZ, 0x4, UR13 ;  /* 0x00000004ff157899 */ /* 0x000fe4000801160d */
[----:B------:R-:W-:Y:S02]  /*1e70*/  USHF.R.U32.HI UR29, URZ, 0x1a, UR11 ;  /* 0x0000001aff1d7899 */ /* 0x000fe4000801160b */
[----:B------:R-:W-:Y:S02]  /*1e80*/  USHF.R.U32.HI UR25, URZ, 0x1a, UR9 ;  /* 0x0000001aff197899 */ /* 0x000fe40008011609 */
[----:B------:R-:W-:-:S02]  /*1e90*/  USHF.R.U32.HI UR17, URZ, 0x1a, UR7 ;  /* 0x0000001aff117899 */ /* 0x000fc40008011607 */
[----:B------:R-:W-:Y:S02]  /*1ea0*/  USHF.R.U32.HI UR13, URZ, 0x1a, UR5 ;  /* 0x0000001aff0d7899 */ /* 0x000fe40008011605 */
[----:B------:R-:W-:Y:S02]  /*1eb0*/  ULOP3.LUT UR30, UR30, 0x60000000, URZ, 0xc0, !UPT ;  /* 0x600000001e1e7892 */ /* 0x000fe4000f8ec0ff */
[----:B------:R-:W-:Y:S02]  /*1ec0*/  ULOP3.LUT UR27, UR27, 0x60000000, URZ, 0xc0, !UPT ;  /* 0x600000001b1b7892 */ /* 0x000fe4000f8ec0ff */
[----:B------:R-:W-:Y:S02]  /*1ed0*/  ULOP3.LUT UR18, UR18, 0x60000000, URZ, 0xc0, !UPT ;  /* 0x6000000012127892 */ /* 0x000fe4000f8ec0ff */
[----:B------:R-:W-:Y:S02]  /*1ee0*/  ULOP3.LUT UR16, UR16, 0x60000000, URZ, 0xc0, !UPT ;  /* 0x6000000010107892 */ /* 0x000fe4000f8ec0ff */
[----:B------:R-:W-:-:S02]  /*1ef0*/  USHF.R.U32.HI UR19, URZ, 0x4, UR19 ;  /* 0x00000004ff137899 */ /* 0x000fc40008011613 */
[----:B------:R-:W-:Y:S02]  /*1f00*/  USHF.R.U32.HI UR20, URZ, 0x4, UR20 ;  /* 0x00000004ff147899 */ /* 0x000fe40008011614 */
[----:B------:R-:W-:Y:S02]  /*1f10*/  USHF.R.U32.HI UR24, URZ, 0x4, UR24 ;  /* 0x00000004ff187899 */ /* 0x000fe40008011618 */
[----:B------:R-:W-:Y:S02]  /*1f20*/  UIADD3 UR38, UPT, UPT, UR38, UR31, URZ ;  /* 0x0000001f26267290 */ /* 0x000fe4000fffe0ff */
[----:B------:R-:W-:Y:S02]  /*1f30*/  ULOP3.LUT UR29, UR30, 0x30, UR29, 0xf8, !UPT ;  /* 0x000000301e1d7892 */ /* 0x000fe4000f8ef81d */
[----:B------:R-:W-:Y:S02]  /*1f40*/  ULOP3.LUT UR25, UR27, 0x30, UR25, 0xf8, !UPT ;  /* 0x000000301b197892 */ /* 0x000fe4000f8ef819 */
[----:B------:R-:W-:-:S02]  /*1f50*/  ULOP3.LUT UR17, UR18, 0x30, UR17, 0xf8, !UPT ;  /* 0x0000003012117892 */ /* 0x000fc4000f8ef811 */
[----:B------:R-:W-:Y:S02]  /*1f60*/  ULOP3.LUT UR13, UR16, 0x30, UR13, 0xf8, !UPT ;  /* 0x00000030100d7892 */ /* 0x000fe4000f8ef80d */
[----:B------:R-:W-:Y:S02]  /*1f70*/  ULOP3.LUT UR19, UR19, 0x3fc0, URZ, 0xc0, !UPT ;  /* 0x00003fc013137892 */ /* 0x000fe4000f8ec0ff */
[----:B------:R-:W-:Y:S02]  /*1f80*/  ULOP3.LUT UR20, UR20, 0x3fc0, URZ, 0xc0, !UPT ;  /* 0x00003fc014147892 */ /* 0x000fe4000f8ec0ff */
[----:B------:R-:W-:Y:S02]  /*1f90*/  ULOP3.LUT UR21, UR21, 0x3fc0, URZ, 0xc0, !UPT ;  /* 0x00003fc015157892 */ /* 0x000fe4000f8ec0ff */
[----:B------:R-:W-:Y:S02]  /*1fa0*/  ULOP3.LUT UR24, UR24, 0x3fc0, URZ, 0xc0, !UPT ;  /* 0x00003fc018187892 */ /* 0x000fe4000f8ec0ff */
[----:B------:R-:W-:-:S02]  /*1fb0*/  ULOP3.LUT UR51, UR29, UR38, URZ, 0xfc, !UPT ;  /* 0x000000261d337292 */ /* 0x000fc4000f8efcff */
[----:B------:R-:W-:Y:S02]  /*1fc0*/  ULOP3.LUT UR45, UR25, UR38, URZ, 0xfc, !UPT ;  /* 0x00000026192d7292 */ /* 0x000fe4000f8efcff */
[----:B------:R-:W-:Y:S02]  /*1fd0*/  ULOP3.LUT UR41, UR17, UR38, URZ, 0xfc, !UPT ;  /* 0x0000002611297292 */ /* 0x000fe4000f8efcff */
[----:B------:R-:W-:Y:S02]  /*1fe0*/  ULOP3.LUT UR39, UR13, UR38, URZ, 0xfc, !UPT ;  /* 0x000000260d277292 */ /* 0x000fe4000f8efcff */
[----:B------:R-:W-:Y:S02]  /*1ff0*/  ULOP3.LUT UR28, UR28, 0xffff, URZ, 0xc0, !UPT ;  /* 0x0000ffff1c1c7892 */ /* 0x000fe4000f8ec0ff */
[----:B------:R-:W-:Y:S02]  /*2000*/  ULOP3.LUT UR19, UR19, 0x10000, URZ, 0xfc, !UPT ;  /* 0x0001000013137892 */ /* 0x000fe4000f8efcff */
[----:B------:R-:W-:-:S02]  /*2010*/  ULOP3.LUT UR20, UR20, 0x10000, URZ, 0xfc, !UPT ;  /* 0x0001000014147892 */ /* 0x000fc4000f8efcff */
[----:B------:R-:W-:Y:S02]  /*2020*/  ULOP3.LUT UR21, UR21, 0x10000, URZ, 0xfc, !UPT ;  /* 0x0001000015157892 */ /* 0x000fe4000f8efcff */
[----:B------:R-:W-:Y:S01]  /*2030*/  ULOP3.LUT UR24, UR24, 0x10000, URZ, 0xfc, !UPT ;  /* 0x0001000018187892 */ /* 0x000fe2000f8efcff */
[----:B------:R-:W-:Y:S01]  /*2040*/  UMOV UR35, URZ ;  /* 0x000000ff00237c82 */ /* 0x000fe20008000000 */
[----:B------:R-:W-:Y:S01]  /*2050*/  UMOV UR34, URZ ;  /* 0x000000ff00227c82 */ /* 0x000fe20008000000 */
[----:B------:R-:W-:Y:S01]  /*2060*/  UMOV UR33, URZ ;  /* 0x000000ff00217c82 */ /* 0x000fe20008000000 */
[----:B------:R-:W-:Y:S01]  /*2070*/  UMOV UR50, URZ ;  /* 0x000000ff00327c82 */ /* 0x000fe20008000000 */
[----:B------:R-:W-:Y:S01]  /*2080*/  UMOV UR44, URZ ;  /* 0x000000ff002c7c82 */ /* 0x000fe20008000000 */
[----:B------:R-:W-:Y:S01]  /*2090*/  UMOV UR40, URZ ;  /* 0x000000ff00287c82 */ /* 0x000fe20008000000 */
[----:B------:R-:W-:-:S05]  /*20a0*/  UMOV UR38, URZ ;  /* 0x000000ff00267c82 */ /* 0x000fca0008000000 */
.L_x_43:
[----:B------:R-:W-:Y:S01]  /*20b0*/  USHF.L.U32 UR13, UR34, 0x1f, URZ ;  /* 0x0000001f220d7899 */ /* 0x000fe200080006ff */
[----:B----4-:R-:W-:Y:S01]  /*20c0*/  SHF.L.U32 R3, R7, 0x1f, RZ ;  /* 0x0000001f07037819 */ /* 0x010fe200000006ff */
[----:B------:R-:W-:Y:S02]  /*20d0*/  ULEA UR16, UR33, UR12, 0x3 ;  /* 0x0000000c21107291 */ /* 0x000fe4000f8e18ff */
[----:B------:R-:W-:Y:S02]  /*20e0*/  ULEA UR18, UR35, UR12, 0x3 ;  /* 0x0000000c23127291 */ /* 0x000fe4000f8e18ff */
[----:B------:R-:W-:Y:S01]  /*20f0*/  MOV R2, UR13 ;  /* 0x0000000d00027c02 */ /* 0x000fe20008000f00 */
[----:B------:R-:W-:Y:S02]  /*2100*/  ULEA UR17, UR35, UR36, 0x7 ;  /* 0x0000002423117291 */ /* 0x000fe4000f8e38ff */
[----:B------:R-:W-:Y:S02]  /*2110*/  UPLOP3.LUT UP2, UPT, UPT, UPT, UPT, 0x40, 0x4 ;  /* 0x000000000004789c */ /* 0x000fe40003f4e870 */
[----:B------:R2:W4:Y:S02]  /*2120*/  SYNCS.PHASECHK.TRANS64.TRYWAIT P1, [UR16], R2 ;  /* 0x00000002ff0075a7 */ /* 0x0005240008021110 */
[----:B------:R-:W5:Y:S02]  /*2130*/  SYNCS.PHASECHK.TRANS64.TRYWAIT P0, [UR18+0x70], R3 ;  /* 0x00007003ff0075a7 */ /* 0x000f640008001112 */
[----:B--2-45:R-:W-:Y:S05]  /*2140*/  @P0 BRA `(.L_x_37) ;  /* 0x0000000000080947 */ /* 0x034fea0003800000 */
[----:B------:R-:W2:Y:S02]  /*2150*/  SYNCS.PHASECHK.TRANS64.TRYWAIT P0, [UR18+0x70], R3 ;  /* 0x00007003ff0075a7 */ /* 0x000ea40008001112 */
[----:B--2---:R-:W-:Y:S05]  /*2160*/  @!P0 BRA `(.L_x_38) ;  /* 0x0000002c000c8947 */ /* 0x004fea0003800000 */
.L_x_37:
[----:B------:R-:W-:-:S05]  /*2170*/  UMOV UR31, URZ ;  /* 0x000000ff001f7c82 */ /* 0x000fca0008000000 */
.L_x_41:
[----:B------:R-:W-:Y:S02]  /*2180*/  USHF.L.U32 UR32, UR33, 0xa, URZ ;  /* 0x0000000a21207899 */ /* 0x000fe400080006ff */
[----:B------:R-:W-:Y:S02]  /*2190*/  UIADD3 UR25, UPT, UPT, UR33, 0x1, URZ ;  /* 0x0000000121197890 */ /* 0x000fe4000fffe0ff */
[----:B------:R-:W-:Y:S02]  /*21a0*/  UISETP.GT.U32.AND UP0, UPT, UR31, 0x1e, UPT ;  /* 0x0000001e1f00788c */ /* 0x000fe4000bf04070 */
[----:B----4-:R-:W-:Y:S02]  /*21b0*/  USHF.L.U32 UR56, UR33, 0x5, URZ ;  /* 0x0000000521387899 */ /* 0x010fe400080006ff */
[----:B------:R-:W-:Y:S02]  /*21c0*/  UIADD3 UR16, UPT, UPT, UR32, 0x6, URZ ;  /* 0x0000000620107890 */ /* 0x000fe4000fffe0ff */
[----:B------:R-:W-:Y:S01]  /*21d0*/  ULEA UR13, UR33, UR12, 0x3 ;  /* 0x0000000c210d7291 */ /* 0x000fe2000f8e18ff */
[----:B------:R-:W-:Y:S01]  /*21e0*/  PLOP3.LUT P0, PT, PT, PT, UP0, 0x80, 0x8 ;  /* 0x000000000008781c */ /* 0x000fe20003f0f008 */
[----:B------:R-:W-:Y:S02]  /*21f0*/  UISETP.NE.AND UP1, UPT, UR25, 0x6, UPT ;  /* 0x000000061900788c */ /* 0x000fe4000bf25270 */
[----:B------:R-:W-:Y:S02]  /*2200*/  UIADD3 UR58, UPT, UPT, UR56, UR20, URZ ;  /* 0x00000014383a7290 */ /* 0x000fe4000fffe0ff */
[----:B------:R-:W-:Y:S02]  /*2210*/  UIADD3 UR54, UPT, UPT, UR32, UR24, URZ ;  /* 0x0000001820367290 */ /* 0x000fe4000fffe0ff */
[----:B------:R-:W-:Y:S02]  /*2220*/  UIADD3 UR52, UPT, UPT, UR32, UR21, URZ ;  /* 0x0000001520347290 */ /* 0x000fe4000fffe0ff */
[----:B------:R-:W-:Y:S02]  /*2230*/  UIADD3 UR48, UPT, UPT, UR24, 0x2, UR32 ;  /* 0x0000000218307890 */ /* 0x000fe4000fffe020 */
[----:B------:R-:W-:Y:S02]  /*2240*/  UIADD3 UR46, UPT, UPT, UR21, 0x2, UR32 ;  /* 0x00000002152e7890 */ /* 0x000fe4000fffe020 */
[----:B------:R-:W-:Y:S02]  /*2250*/  UIADD3 UR42, UPT, UPT, UR24, 0x4, UR32 ;  /* 0x00000004182a7890 */ /* 0x000fe4000fffe020 */
[----:B------:R-:W-:Y:S02]  /*2260*/  UIADD3 UR30, UPT, UPT, UR16, UR24, URZ ;  /* 0x00000018101e7290 */ /* 0x000fe4000fffe0ff */
[----:B------:R-:W-:Y:S02]  /*2270*/  UIADD3 UR56, UPT, UPT, UR56, UR19, URZ ;  /* 0x0000001338387290 */ /* 0x000fe4000fffe0ff */
[----:B------:R-:W-:Y:S02]  /*2280*/  UIADD3 UR32, UPT, UPT, UR21, 0x4, UR32 ;  /* 0x0000000415207890 */ /* 0x000fe4000fffe020 */
[----:B------:R-:W-:Y:S02]  /*2290*/  UIADD3 UR29, UPT, UPT, UR13, 0x30, URZ ;  /* 0x000000300d1d7890 */ /* 0x000fe4000fffe0ff */
[----:B------:R-:W-:Y:S02]  /*22a0*/  USEL UR27, URZ, 0x1, UP1 ;  /* 0x00000001ff1b7887 */ /* 0x000fe40008800000 */
[----:B------:R-:W-:Y:S02]  /*22b0*/  UIADD3 UR16, UPT, UPT, UR16, UR21, URZ ;  /* 0x0000001510107290 */ /* 0x000fe4000fffe0ff */
[----:B------:R-:W-:Y:S01]  /*22c0*/  USEL UR33, UR25, URZ, UP1 ;  /* 0x000000ff19217287 */ /* 0x000fe20008800000 */
[----:B------:R-:W-:Y:S01]  /*22d0*/  UMOV UR59, 0x4008 ;  /* 0x00004008003b7882 */ /* 0x000fe20000000000 */
[----:B------:R-:W-:Y:S01]  /*22e0*/  UMOV UR57, 0x4008 ;  /* 0x0000400800397882 */ /* 0x000fe20000000000 */
[----:B------:R-:W-:Y:S01]  /*22f0*/  UMOV UR55, 0x40004040 ;  /* 0x4000404000377882 */ /* 0x000fe20000000000 */
[----:B------:R-:W-:Y:S01]  /*2300*/  UMOV UR53, 0x40004040 ;  /* 0x4000404000357882 */ /* 0x000fe20000000000 */
[----:B------:R-:W-:Y:S01]  /*2310*/  UMOV UR49, 0x40004040 ;  /* 0x4000404000317882 */ /* 0x000fe20000000000 */
[----:B------:R-:W-:Y:S01]  /*2320*/  UMOV UR47, 0x40004040 ;  /* 0x40004040002f7882 */ /* 0x000fe20000000000 */
[----:B------:R-:W-:Y:S01]  /*2330*/  UMOV UR43, 0x40004040 ;  /* 0x40004040002b7882 */ /* 0x000fe20000000000 */
[----:B--2---:R-:W-:Y:S05]  /*2340*/  @P1 BRA `(.L_x_39) ;  /* 0x0000000000101947 */ /* 0x004fea0003800000 */
[----:B------:R-:W-:Y:S06]  /*2350*/  USHF.L.U32 UR25, UR34, 0x1f, URZ ;  /* 0x0000001f22197899 */ /* 0x000fec00080006ff */
[----:B--2---:R-:W-:Y:S04]  /*2360*/  MOV R2, UR25 ;  /* 0x0000001900027c02 */ /* 0x004fe80008000f00 */
[----:B------:R-:W2:Y:S02]  /*2370*/  SYNCS.PHASECHK.TRANS64.TRYWAIT P1, [UR13], R2 ;  /* 0x00000002ff0075a7 */ /* 0x000ea4000802110d */
[----:B--2---:R-:W-:Y:S05]  /*2380*/  @!P1 BRA `(.L_x_40) ;  /* 0x0000002800a49947 */ /* 0x004fea0003800000 */
.L_x_39:
[----:B------:R-:W-:Y:S01]  /*2390*/  ULOP3.LUT UR34, UR34, UR27, URZ, 0x3c, !UPT ;  /* 0x0000001b22227292 */ /* 0x000fe2000f8e3cff */
[----:B------:R-:W-:Y:S01]  /*23a0*/  PLOP3.LUT P1, PT, PT, PT, PT, 0x80, 0x8 ;  /* 0x000000000008781c */ /* 0x000fe20003f2f070 */
[----:B------:R-:W-:Y:S01]  /*23b0*/  UIADD3 UR31, UPT, UPT, UR31, 0x1, URZ ;  /* 0x000000011f1f7890 */ /* 0x000fe2000fffe0ff */
[----:B------:R4:W-:Y:S01]  /*23c0*/  UTCCP.T.S.4x32dp128bit tmem[UR36+0x100], gdesc[UR58] ;  /* 0x0001003a240079e7 */ /* 0x0009e20009100000 */
[----:B------:R-:W-:Y:S01]  /*23d0*/  UMOV UR64, UR16 ;  /* 0x0000001000407c82 */ /* 0x000fe20008000000 */
[----:B------:R-:W-:Y:S01]  /*23e0*/  @!UP0 USHF.L.U32 UR13, UR34, 0x1f, URZ ;  /* 0x0000001f220d8899 */ /* 0x000fe200080006ff */
[----:B------:R4:W-:Y:S01]  /*23f0*/  UTCCP.T.S.4x32dp128bit tmem[UR36+0x110], gdesc[UR56] ;  /* 0x00011038240079e7 */ /* 0x0009e20009100000 */
[----:B------:R-:W-:Y:S01]  /*2400*/  @!UP0 ULEA UR16, UR33, UR12, 0x3 ;  /* 0x0000000c21108291 */ /* 0x000fe2000f8e18ff */
[----:B------:R4:W-:Y:S01]  /*2410*/  UTCQMMA gdesc[UR52], gdesc[UR54], tmem[UR17], tmem[UR50], idesc[UR51], tmem[UR10], UP2 ;  /* 0x000a323634007dea */ /* 0x0009e20009000311 */
[----:B------:R-:W-:Y:S01]  /*2420*/  UMOV UR60, UR32 ;  /* 0x00000020003c7c82 */ /* 0x000fe20008000000 */
[----:B------:R-:W-:Y:S01]  /*2430*/  UMOV UR61, 0x40004040 ;  /* 0x40004040003d7882 */ /* 0x000fe20000000000 */
[----:B--2---:R-:W-:Y:S01]  /*2440*/  MOV R2, UR13 ;  /* 0x0000000d00027c02 */ /* 0x004fe20008000f00 */
[----:B------:R4:W-:Y:S01]  /*2450*/  UTCQMMA gdesc[UR46], gdesc[UR48], tmem[UR17], tmem[UR44], idesc[UR45], tmem[UR8], UPT ;  /* 0x00082c302e007dea */ /* 0x0009e2000b800311 */
[----:B------:R-:W-:Y:S01]  /*2460*/  UMOV UR62, UR30 ;  /* 0x0000001e003e7c82 */ /* 0x000fe20008000000 */
[----:B------:R-:W-:Y:S01]  /*2470*/  UMOV UR63, 0x40004040 ;  /* 0x40004040003f7882 */ /* 0x000fe20000000000 */
[----:B------:R-:W-:Y:S01]  /*2480*/  UMOV UR65, 0x40004040 ;  /* 0x4000404000417882 */ /* 0x000fe20000000000 */
[----:B------:R4:W-:Y:S01]  /*2490*/  UTCQMMA gdesc[UR60], gdesc[UR42], tmem[UR17], tmem[UR40], idesc[UR41], tmem[UR6], UPT ;  /* 0x0006282a3c007dea */ /* 0x0009e2000b800311 */
[----:B------:R4:W-:Y:S01]  /*24a0*/  UTCQMMA gdesc[UR64], gdesc[UR62], tmem[UR17], tmem[UR38], idesc[UR39], tmem[UR4], UPT ;  /* 0x0004263e40007dea */ /* 0x0009e2000b800311 */
[----:B------:R4:W-:Y:S01]  /*24b0*/  UTCBAR.MULTICAST [UR29], URZ, UR28 ;  /* 0x000000ff1d0073e9 */ /* 0x0009e2000800081c */
[----:B------:R4:W2:Y:S01]  /*24c0*/  @!P0 SYNCS.PHASECHK.TRANS64.TRYWAIT P1, [UR16], R2 ;  /* 0x00000002ff0085a7 */ /* 0x0008a20008021110 */
[----:B------:R-:W-:Y:S02]  /*24d0*/  UISETP.NE.AND UP0, UPT, UR31, 0x20, UPT ;  /* 0x000000201f00788c */ /* 0x000fe4000bf05270 */
[----:B------:R-:W-:Y:S07]  /*24e0*/  UPLOP3.LUT UP2, UPT, UPT, UPT, UPT, 0x80, 0x8 ;  /* 0x000000000008789c */ /* 0x000fee0003f4f070 */
[----:B------:R-:W-:Y:S05]  /*24f0*/  BRA.U UP0, `(.L_x_41) ;  /* 0xfffffffd00207547 */ /* 0x000fea000b83ffff */
[----:B------:R-:W-:Y:S01]  /*2500*/  UIADD3 UR35, UPT, UPT, UR35, 0x1, URZ ;  /* 0x0000000123237890 */ /* 0x000fe2000fffe0ff */
[----:B------:R-:W-:Y:S01]  /*2510*/  LEA R3, R6, UR12, 0x3 ;  /* 0x0000000c06037c11 */ /* 0x000fe2000f8e18ff */
[----:B------:R-:W-:Y:S01]  /*2520*/  UIADD3 UR18, UPT, UPT, UR18, 0x60, URZ ;  /* 0x0000006012127890 */ /* 0x000fe2000fffe0ff */
[----:B----4-:R-:W-:Y:S01]  /*2530*/  IMAD.U32 R2, R5, -0x80000000, RZ ;  /* 0x8000000005027824 */ /* 0x010fe200078e00ff */
[----:B------:R-:W-:-:S04]  /*2540*/  UISETP.NE.AND UP0, UPT, UR35, 0x2, UPT ;  /* 0x000000022300788c */ /* 0x000fc8000bf05270 */
[----:B------:R-:W-:Y:S02]  /*2550*/  USEL UR13, URZ, 0x1, UP0 ;  /* 0x00000001ff0d7887 */ /* 0x000fe40008000000 */
[----:B------:R-:W-:Y:S01]  /*2560*/  USEL UR35, UR35, URZ, UP0 ;  /* 0x000000ff23237287 */ /* 0x000fe20008000000 */
[----:B------:R4:W-:Y:S03]  /*2570*/  UTCBAR.MULTICAST [UR18], URZ, UR26 ;  /* 0x000000ff120073e9 */ /* 0x0009e6000800081a */
[----:B------:R-:W-:Y:S01]  /*2580*/  ULEA UR16, UR35, UR12, 0x3 ;  /* 0x0000000c23107291 */ /* 0x000fe2000f8e18ff */
[----:B------:R-:W-:-:S05]  /*2590*/  LOP3.LUT R7, R7, UR13, RZ, 0x3c, !PT ;  /* 0x0000000d07077c12 */ /* 0x000fca000f8e3cff */
[----:B------:R-:W-:-:S04]  /*25a0*/  IMAD.U32 R4, R7, -0x80000000, RZ ;  /* 0x8000000007047824 */ /* 0x000fc800078e00ff */
[----:B------:R4:W-:Y:S01]  /*25b0*/  SYNCS.PHASECHK.TRANS64.TRYWAIT PT, [UR16+0x70], R4 ;  /* 0x00007004ff0075a7 */ /* 0x0009e200080e1110 */
[----:B------:R-:W5:Y:S02]  /*25c0*/  SYNCS.PHASECHK.TRANS64.TRYWAIT P0, [R3+URZ+0x80], R2 ;  /* 0x00008002030075a7 */ /* 0x000f6400080011ff */
[----:B----45:R-:W-:Y:S05]  /*25d0*/  @!P0 BRA `(.L_x_42) ;  /* 0x0000002800308947 */ /* 0x030fea0003800000 */
.L_x_86:
[C---:B------:R-:W-:Y:S01]  /*25e0*/  LEA R2, R6.reuse, UR12, 0x4 ;  /* 0x0000000c06027c11 */ /* 0x040fe2000f8e20ff */
[----:B------:R-:W-:-:S05]  /*25f0*/  VIADD R6, R6, 0x1 ;  /* 0x0000000106067836 */ /* 0x000fca0000000000 */
[----:B------:R-:W5:Y:S01]  /*2600*/  LDS R2, [R2+0x3641c] ;  /* 0x03641c0002027984 */ /* 0x000f620000000800 */
[C---:B--2---:R-:W-:Y:S01]  /*2610*/  ISETP.NE.AND P1, PT, R6.reuse, 0x2, PT ;  /* 0x000000020600780c */ /* 0x044fe20003f25270 */
[----:B------:R2:W-:Y:S06]  /*2620*/  MEMBAR.ALL.CTA ;  /* 0x0000000000007992 */ /* 0x0005ec0000008000 */
[----:B--2---:R-:W2:Y:S01]  /*2630*/  FENCE.VIEW.ASYNC.S ;  /* 0x00000000000073c6 */ /* 0x004ea20000000000 */
[----:B------:R-:W-:Y:S02]  /*2640*/  SEL R4, RZ, 0x1, P1 ;  /* 0x00000001ff047807 */ /* 0x000fe40000800000 */
[----:B------:R-:W-:-:S02]  /*2650*/  SEL R6, R6, RZ, P1 ;  /* 0x000000ff06067207 */ /* 0x000fc40000800000 */
[----:B------:R-:W-:Y:S01]  /*2660*/  LOP3.LUT R5, R5, R4, RZ, 0x3c, !PT ;  /* 0x0000000405057212 */ /* 0x000fe200078e3cff */
[----:B--2---:R2:W-:Y:S01]  /*2670*/  SYNCS.ARRIVE.TRANS64.ART0 RZ, [R3+URZ+0x90], R0 ;  /* 0x0000900003ff79a7 */ /* 0x0045e200085000ff */
[----:B-----5:R-:W-:-:S13]  /*2680*/  ISETP.NE.AND P0, PT, R2, 0x1, PT ;  /* 0x000000010200780c */ /* 0x020fda0003f05270 */
[----:B--2---:R-:W-:Y:S05]  /*2690*/  @!P0 BRA `(.L_x_43) ;  /* 0xfffffff800848947 */ /* 0x004fea000383ffff */
[----:B------:R-:W-:-:S06]  /*26a0*/  UIADD3 UR35, UPT, UPT, UR35, 0x1, URZ ;  /* 0x0000000123237890 */ /* 0x000fcc000fffe0ff */
[----:B------:R-:W-:Y:S02]  /*26b0*/  MOV R2, UR35 ;  /* 0x0000002300027c02 */ /* 0x000fe40008000f00 */
.L_x_36:
[----:B------:R-:W-:-:S09]  /*26c0*/  UISETP.NE.AND UP0, UPT, UR15, URZ, UPT ;  /* 0x000000ff0f00728c */ /* 0x000fd2000bf05270 */
[----:B------:R-:W-:Y:S05]  /*26d0*/  BRA.U UP0, `(.L_x_34) ;  /* 0x0000000100207547 */ /* 0x000fea000b800000 */
[----:B------:R-:W-:-:S04]  /*26e0*/  ISETP.NE.AND P0, PT, R2, 0x2, PT ;  /* 0x000000020200780c */ /* 0x000fc80003f05270 */
[----:B------:R-:W-:Y:S02]  /*26f0*/  SEL R0, RZ, 0x1, P0 ;  /* 0x00000001ff007807 */ /* 0x000fe40000000000 */
[----:B------:R-:W-:Y:S02]  /*2700*/  SEL R2, R2, RZ, P0 ;  /* 0x000000ff02027207 */ /* 0x000fe40000000000 */
[----:B------:R-:W-:Y:S02]  /*2710*/  LOP3.LUT R0, R7, R0, RZ, 0x3c, !PT ;  /* 0x0000000007007212 */ /* 0x000fe400078e3cff */
[----:B------:R-:W-:-:S03]  /*2720*/  LEA R2, R2, UR12, 0x3 ;  /* 0x0000000c02027c11 */ /* 0x000fc6000f8e18ff */
[----:B------:R-:W-:-:S04]  /*2730*/  IMAD.U32 R4, R0, -0x80000000, RZ ;  /* 0x8000000000047824 */ /* 0x000fc800078e00ff */
[----:B------:R-:W2:Y:S02]  /*2740*/  SYNCS.PHASECHK.TRANS64.TRYWAIT P0, [R2+URZ+0x70], R4 ;  /* 0x00007004020075a7 */ /* 0x000ea400080011ff */
[----:B--2---:R-:W-:Y:S05]  /*2750*/  @!P0 BRA `(.L_x_44) ;  /* 0x0000002400ec8947 */ /* 0x004fea0003800000 */
.L_x_34:
[----:B------:R-:W-:-:S13]  /*2760*/  ISETP.GT.AND P0, PT, R121, 0x3, PT ;  /* 0x000000037900780c */ /* 0x000fda0003f04270 */
[----:B-1----:R-:W-:Y:S05]  /*2770*/  @P0 EXIT ;  /* 0x000000000000094d */ /* 0x002fea0003800000 */
[----:B------:R-:W-:-:S13]  /*2780*/  ISETP.NE.AND P0, PT, R121, RZ, PT ;  /* 0x000000ff7900720c */ /* 0x000fda0003f05270 */
[----:B------:R-:W-:Y:S05]  /*2790*/  @P0 BRA `(.L_x_45) ;  /* 0x0000000000b80947 */ /* 0x000fea0003800000 */
[----:B------:R-:W1:Y:S01]  /*27a0*/  S2UR UR5, SR_CgaCtaId ;  /* 0x00000000000579c3 */ /* 0x000e620000008800 */
[----:B------:R-:W-:Y:S01]  /*27b0*/  NOP ;  /* 0x0000000000007918 */ /* 0x000fe20000000000 */
[----:B------:R-:W-:Y:S02]  /*27c0*/  UMOV UR4, 0x40 ;  /* 0x0000004000047882 */ /* 0x000fe40000000000 */
[----:B-1----:R-:W-:-:S09]  /*27d0*/  ULEA UR4, UR5, UR4, 0x18 ;  /* 0x0000000405047291 */ /* 0x002fd2000f8ec0ff */
[----:B----4-:R-:W1:Y:S01]  /*27e0*/  LDS.U8 R0, [UR4] ;  /* 0x00000004ff007984 */ /* 0x010e620008000000 */
[----:B------:R-:W-:Y:S02]  /*27f0*/  UMOV UR4, 0x400 ;  /* 0x0000040000047882 */ /* 0x000fe40000000000 */
[----:B------:R-:W-:Y:S01]  /*2800*/  ULEA UR4, UR5, UR4, 0x18 ;  /* 0x0000000405047291 */ /* 0x000fe2000f8ec0ff */
[----:B-1----:R-:W-:-:S13]  /*2810*/  ISETP.NE.AND P0, PT, R0, RZ, PT ;  /* 0x000000ff0000720c */ /* 0x002fda0003f05270 */
[----:B------:R-:W-:Y:S05]  /*2820*/  @P0 BRA `(.L_x_46) ;  /* 0x00000000007c0947 */ /* 0x000fea0003800000 */
[----:B------:R-:W-:-:S13]  /*2830*/  ELECT P0, URZ, PT ;  /* 0x0000000000ff782f */ /* 0x000fda0003800000 */
[----:B------:R-:W-:Y:S05]  /*2840*/  @!P0 BRA `(.L_x_47) ;  /* 0x0000000000848947 */ /* 0x000fea0003800000 */
[----:B------:R-:W-:-:S05]  /*2850*/  UMOV UR6, 0x10 ;  /* 0x0000001000067882 */ /* 0x000fca0000000000 */
[----:B------:R-:W-:Y:S04]  /*2860*/  DEPBAR.LE SB1, 0x36 ;  /* 0x00009d800000791a */ /* 0x000fe80000000000 */
[----:B------:R-:W1:Y:S02]  /*2870*/  UTCATOMSWS.FIND_AND_SET.ALIGN UP0, UR6, UR6 ;  /* 0x00000006000675e3 */ /* 0x000e640008000800 */
[----:B-1----:R-:W-:Y:S01]  /*2880*/  PLOP3.LUT P0, PT, PT, PT, UP0, 0x80, 0x8 ;  /* 0x000000000008781c */ /* 0x002fe20003f0f008 */
[----:B--2---:R-:W-:-:S03]  /*2890*/  IMAD.U32 R3, RZ, RZ, UR6 ;  /* 0x00000006ff037e24 */ /* 0x004fc6000f8e00ff */
[----:B------:R-:W-:-:S04]  /*28a0*/  SEL R0, RZ, 0xffffffff, !P0 ;  /* 0xffffffffff007807 */ /* 0x000fc80004000000 */
[----:B------:R-:W-:-:S13]  /*28b0*/  ISETP.NE.AND P0, PT, R0, RZ, PT ;  /* 0x000000ff0000720c */ /* 0x000fda0003f05270 */
[----:B------:R-:W-:Y:S05]  /*28c0*/  @P0 BRA `(.L_x_48) ;  /* 0x0000000000240947 */ /* 0x000fea0003800000 */
.L_x_49:
[----:B------:R-:W-:Y:S05]  /*28d0*/  NANOSLEEP 0x64 ;  /* 0x000000640000795d */ /* 0x000fea0003800000 */
[----:B------:R-:W-:-:S05]  /*28e0*/  UMOV UR6, 0x10 ;  /* 0x0000001000067882 */ /* 0x000fca0000000000 */
[----:B------:R-:W-:Y:S04]  /*28f0*/  DEPBAR.LE SB1, 0x36 ;  /* 0x00009d800000791a */ /* 0x000fe80000000000 */
[----:B------:R-:W1:Y:S02]  /*2900*/  UTCATOMSWS.FIND_AND_SET.ALIGN UP0, UR6, UR6 ;  /* 0x00000006000675e3 */ /* 0x000e640008000800 */
[----:B-1----:R-:W-:Y:S01]  /*2910*/  PLOP3.LUT P0, PT, PT, PT, UP0, 0x80, 0x8 ;  /* 0x000000000008781c */ /* 0x002fe20003f0f008 */
[----:B------:R-:W-:-:S03]  /*2920*/  IMAD.U32 R3, RZ, RZ, UR6 ;  /* 0x00000006ff037e24 */ /* 0x000fc6000f8e00ff */
[----:B------:R-:W-:-:S04]  /*2930*/  SEL R0, RZ, 0xffffffff, !P0 ;  /* 0xffffffffff007807 */ /* 0x000fc80004000000 */
[----:B------:R-:W-:-:S13]  /*2940*/  ISETP.NE.AND P0, PT, R0, RZ, PT ;  /* 0x000000ff0000720c */ /* 0x000fda0003f05270 */
[----:B------:R-:W-:Y:S05]  /*2950*/  @!P0 BRA `(.L_x_49) ;  /* 0xfffffffc00dc8947 */ /* 0x000fea000383ffff */
.L_x_48:
[C---:B------:R-:W-:Y:S01]  /*2960*/  R2UR UR7, R3.reuse ;  /* 0x00000000030772ca */ /* 0x040fe200000e0000 */
[----:B------:R-:W-:Y:S01]  /*2970*/  IMAD.MOV.U32 R0, RZ, RZ, 0xffff ;  /* 0x0000ffffff007424 */ /* 0x000fe200078e00ff */
[----:B------:R-:W-:Y:S02]  /*2980*/  UMOV UR6, 0x50 ;  /* 0x0000005000067882 */ /* 0x000fe40000000000 */
[----:B------:R-:W-:Y:S02]  /*2990*/  ULEA UR6, UR5, UR6, 0x18 ;  /* 0x0000000605067291 */ /* 0x000fe4000f8ec0ff */
[----:B------:R-:W-:Y:S01]  /*29a0*/  SHF.L.U32 R0, R0, R3, RZ ;  /* 0x0000000300007219 */ /* 0x000fe200000006ff */
[----:B------:R-:W-:-:S06]  /*29b0*/  IMAD.SHL.U32 R3, R3, 0x20, RZ ;  /* 0x0000002003037824 */ /* 0x000fcc00078e00ff */
[----:B------:R-:W-:-:S04]  /*29c0*/  UIADD3 UR7, UPT, UPT, UR7, 0x10, URZ ;  /* 0x0000001007077890 */ /* 0x000fc8000fffe0ff */
[----:B------:R-:W-:-:S06]  /*29d0*/  USHF.L.U32 UR7, UR14, UR7, URZ ;  /* 0x000000070e077299 */ /* 0x000fcc00080006ff */
[----:B------:R-:W-:-:S05]  /*29e0*/  LOP3.LUT R0, R0, UR7, RZ, 0xfc, !PT ;  /* 0x0000000700007c12 */ /* 0x000fca000f8efcff */
[----:B------:R1:W-:Y:S04]  /*29f0*/  ATOMS.OR RZ, [UR6], R0 ;  /* 0x00000000ffff798c */ /* 0x0003e8000b000006 */
[----:B------:R1:W-:Y:S01]  /*2a00*/  STS [UR4+0xa8], R3 ;  /* 0x0000a803ff007988 */ /* 0x0003e20008000804 */
[----:B------:R-:W-:Y:S05]  /*2a10*/  BRA `(.L_x_47) ;  /* 0x0000000000107947 */ /* 0x000fea0003800000 */
.L_x_46:
[----:B------:R-:W-:Y:S02]  /*2a20*/  MOV R0, 0xffffffff ;  /* 0xffffffff00007802 */ /* 0x000fe40000000f00 */
[----:B--2---:R-:W-:-:S03]  /*2a30*/  MOV R2, 0x2a60 ;  /* 0x00002a6000027802 */ /* 0x004fc60000000f00 */
[----:B------:R1:W-:Y:S04]  /*2a40*/  STS [UR4+0xa8], R0 ;  /* 0x0000a800ff007988 */ /* 0x0003e80008000804 */
[----:B-1-3--:R-:W-:Y:S05]  /*2a50*/  CALL.REL.NOINC `($__internal_1_$__cuda_sm10x_tcgen05_guardrail_trap_phase_invalid_during_alloc) ;  /* 0x0000002400947944 */ /* 0x00afea0003c00000 */
.L_x_47:
[----:B------:R-:W-:Y:S05]  /*2a60*/  WARPSYNC.ALL ;  /* 0x0000000000007948 */ /* 0x000fea0003800000 */
[----:B------:R-:W-:Y:S01]  /*2a70*/  NOP ;  /* 0x0000000000007918 */ /* 0x000fe20000000000 */
.L_x_45:
[----:B------:R-:W5:Y:S08]  /*2a80*/  S2UR UR4, SR_CgaCtaId ;  /* 0x00000000000479c3 */ /* 0x000f700000008800 */
[----:B------:R-:W-:Y:S06]  /*2a90*/  BAR.SYNC.DEFER_BLOCKING 0x3, 0xa0 ;  /* 0x00c2800000007b1d */ /* 0x000fec0000010000 */
[----:B------:R-:W-:-:S02]  /*2aa0*/  UMOV UR5, 0x400 ;  /* 0x0000040000057882 */ /* 0x000fc40000000000 */
[----:B-----5:R-:W-:-:S06]  /*2ab0*/  ULEA UR4, UR4, UR5, 0x18 ;  /* 0x0000000504047291 */ /* 0x020fcc000f8ec0ff */
[----:B------:R-:W-:-:S05]  /*2ac0*/  MOV R87, UR4 ;  /* 0x0000000400577c02 */ /* 0x000fca0008000f00 */
[----:B------:R1:W2:Y:S01]  /*2ad0*/  LDS R120, [R87+0xa8] ;  /* 0x0000a80057787984 */ /* 0x0002a20000000800 */
[----:B------:R-:W5:Y:S02]  /*2ae0*/  SYNCS.PHASECHK.TRANS64.TRYWAIT P0, [R87+URZ+0x80], RZ ;  /* 0x000080ff570075a7 */ /* 0x000f6400080011ff */
[----:B-12--5:R-:W-:Y:S05]  /*2af0*/  @!P0 BRA `(.L_x_50) ;  /* 0x00000024001c8947 */ /* 0x026fea0003800000 */
.L_x_88:
[----:B------:R-:W2:Y:S01]  /*2b00*/  LDS.128 R88, [R87+0x36410] ;  /* 0x0364100057587984 */ /* 0x000ea20000000c00 */
[----:B----4-:R-:W-:Y:S01]  /*2b10*/  HFMA2 R0, -RZ, RZ, 0, 5.9604644775390625e-08 ;  /* 0x00000001ff007431 */ /* 0x010fe200000001ff */
[----:B------:R4:W-:Y:S06]  /*2b20*/  MEMBAR.ALL.CTA ;  /* 0x0000000000007992 */ /* 0x0009ec0000008000 */
[----:B----4-:R-:W4:Y:S02]  /*2b30*/  FENCE.VIEW.ASYNC.S ;  /* 0x00000000000073c6 */ /* 0x010f240000000000 */
[----:B----4-:R4:W-:Y:S01]  /*2b40*/  SYNCS.ARRIVE.TRANS64.ART0 RZ, [R87+URZ+0x90], R0 ;  /* 0x0000900057ff79a7 */ /* 0x0109e200085000ff */
[----:B--2---:R-:W-:-:S13]  /*2b50*/  ISETP.NE.AND P0, PT, R91, 0x1, PT ;  /* 0x000000015b00780c */ /* 0x004fda0003f05270 */
[----:B----4-:R-:W-:Y:S05]  /*2b60*/  @P0 BRA `(.L_x_51) ;  /* 0x0000001800e80947 */ /* 0x010fea0003800000 */
[----:B------:R-:W-:Y:S01]  /*2b70*/  IMAD.SHL.U32 R4, R104, 0x80, RZ ;  /* 0x0000008068047824 */ /* 0x000fe200078e00ff */
[----:B------:R-:W-:Y:S01]  /*2b80*/  SHF.R.U32.HI R109, RZ, 0x5, R104 ;  /* 0x00000005ff6d7819 */ /* 0x000fe20000011668 */
[----:B------:R-:W2:Y:S01]  /*2b90*/  S2UR UR8, SR_CgaCtaId ;  /* 0x00000000000879c3 */ /* 0x000ea20000008800 */
[----:B------:R-:W4:Y:S01]  /*2ba0*/  S2R R102, SR_LANEID ;  /* 0x0000000000667919 */ /* 0x000f220000000000 */
[----:B------:R-:W-:Y:S01]  /*2bb0*/  IMAD R119, R121, 0x4, R87 ;  /* 0x0000000479777824 */ /* 0x000fe200078e0257 */
[----:B------:R-:W-:Y:S01]  /*2bc0*/  LOP3.LUT R4, R4, 0xf80, RZ, 0xc0, !PT ;  /* 0x00000f8004047812 */ /* 0x000fe200078ec0ff */
[----:B------:R-:W-:Y:S01]  /*2bd0*/  IMAD.MOV.U32 R108, RZ, RZ, 0x1 ;  /* 0x00000001ff6c7424 */ /* 0x000fe200078e00ff */
[----:B------:R-:W-:Y:S01]  /*2be0*/  CS2R R106, SRZ ;  /* 0x00000000006a7805 */ /* 0x000fe2000001ff00 */
[----:B------:R-:W-:Y:S01]  /*2bf0*/  IMAD.MOV.U32 R105, RZ, RZ, RZ ;  /* 0x000000ffff697224 */ /* 0x000fe200078e00ff */
[----:B------:R-:W-:Y:S01]  /*2c00*/  UMOV UR9, 0x400 ;  /* 0x0000040000097882 */ /* 0x000fe20000000000 */
[----:B------:R-:W-:Y:S01]  /*2c10*/  IMAD R4, R109, 0x1000, R4 ;  /* 0x000010006d047824 */ /* 0x000fe200078e0204 */
[----:B------:R-:W1:Y:S03]  /*2c20*/  LDCU.64 UR10, c[0x0][0x348] ;  /* 0x00006900ff0a77ac */ /* 0x000e660008000a00 */
[----:B------:R-:W-:-:S04]  /*2c30*/  IMAD.IADD R4, R87, 0x1, R4 ;  /* 0x0000000157047824 */ /* 0x000fc800078e0204 */
[C---:B------:R-:W-:Y:S02]  /*2c40*/  VIADD R2, R4.reuse, 0x400 ;  /* 0x0000040004027836 */ /* 0x040fe40000000000 */
[C---:B------:R-:W-:Y:S02]  /*2c50*/  VIADD R3, R4.reuse, 0x430 ;  /* 0x0000043004037836 */ /* 0x040fe40000000000 */
[C---:B------:R-:W-:Y:S01]  /*2c60*/  VIADD R6, R4.reuse, 0x420 ;  /* 0x0000042004067836 */ /* 0x040fe20000000000 */
[----:B------:R-:W-:Y:S01]  /*2c70*/  SHF.R.U32.HI R115, RZ, 0x3, R2 ;  /* 0x00000003ff737819 */ /* 0x000fe20000011602 */
[----:B------:R-:W-:Y:S01]  /*2c80*/  VIADD R5, R4, 0x410 ;  /* 0x0000041004057836 */ /* 0x000fe20000000000 */
[----:B------:R-:W-:Y:S01]  /*2c90*/  SHF.R.U32.HI R118, RZ, 0x3, R3 ;  /* 0x00000003ff767819 */ /* 0x000fe20000011603 */
[----:B--2---:R-:W-:Y:S01]  /*2ca0*/  ULEA UR7, UR8, UR9, 0x18 ;  /* 0x0000000908077291 */ /* 0x004fe2000f8ec0ff */
[----:B------:R-:W-:Y:S02]  /*2cb0*/  LOP3.LUT R115, R2, 0x70, R115, 0x78, !PT ;  /* 0x0000007002737812 */ /* 0x000fe400078e7873 */
[----:B------:R-:W-:-:S02]  /*2cc0*/  LOP3.LUT R2, R104, 0x1f, RZ, 0xc0, !PT ;  /* 0x0000001f68027812 */ /* 0x000fc400078ec0ff */
[----:B------:R-:W-:Y:S01]  /*2cd0*/  LOP3.LUT R118, R3, 0x70, R118, 0x78, !PT ;  /* 0x0000007003767812 */ /* 0x000fe200078e7876 */
[----:B------:R-:W-:Y:S01]  /*2ce0*/  VIADD R3, R4, 0x470 ;  /* 0x0000047004037836 */ /* 0x000fe20000000000 */
[----:B------:R-:W-:Y:S01]  /*2cf0*/  SHF.R.U32.HI R117, RZ, 0x3, R6 ;  /* 0x00000003ff757819 */ /* 0x000fe20000011606 */
[C---:B------:R-:W-:Y:S01]  /*2d00*/  IMAD R2, R109.reuse, 0x20, R2 ;  /* 0x000000206d027824 */ /* 0x040fe200078e0202 */
[----:B------:R-:W-:Y:S01]  /*2d10*/  SHF.R.U32.HI R116, RZ, 0x3, R5 ;  /* 0x00000003ff747819 */ /* 0x000fe20000011605 */
[----:B------:R-:W-:Y:S01]  /*2d20*/  IMAD R109, R109, 0x200000, R120 ;  /* 0x002000006d6d7824 */ /* 0x000fe200078e0278 */
[----:B------:R-:W-:Y:S01]  /*2d30*/  SHF.R.U32.HI R114, RZ, 0x3, R3 ;  /* 0x00000003ff727819 */ /* 0x000fe20000011603 */
[----:B------:R-:W-:Y:S01]  /*2d40*/  IMAD.SHL.U32 R2, R2, 0x20, RZ ;  /* 0x0000002002027824 */ /* 0x000fe200078e00ff */
[----:B------:R-:W-:Y:S01]  /*2d50*/  LOP3.LUT R117, R6, 0x70, R117, 0x78, !PT ;  /* 0x0000007006757812 */ /* 0x000fe200078e7875 */
[C---:B------:R-:W-:Y:S01]  /*2d60*/  VIADD R6, R4.reuse, 0x460 ;  /* 0x0000046004067836 */ /* 0x040fe20000000000 */
[----:B------:R-:W-:Y:S01]  /*2d70*/  LOP3.LUT R114, R3, 0x70, R114, 0x78, !PT ;  /* 0x0000007003727812 */ /* 0x000fe200078e7872 */
[----:B------:R-:W-:Y:S01]  /*2d80*/  VIADD R3, R4, 0x450 ;  /* 0x0000045004037836 */ /* 0x000fe20000000000 */
[----:B------:R-:W-:Y:S01]  /*2d90*/  LOP3.LUT R2, R2, 0xffff, RZ, 0xc0, !PT ;  /* 0x0000ffff02027812 */ /* 0x000fe200078ec0ff */
[----:B------:R-:W-:Y:S01]  /*2da0*/  VIADD R4, R4, 0x440 ;  /* 0x0000044004047836 */ /* 0x000fe20000000000 */
[----:B------:R-:W-:-:S02]  /*2db0*/  SHF.R.U32.HI R113, RZ, 0x3, R6 ;  /* 0x00000003ff717819 */ /* 0x000fc40000011606 */
[----:B------:R-:W-:Y:S02]  /*2dc0*/  SHF.R.U32.HI R110, RZ, 0x1, R2 ;  /* 0x00000001ff6e7819 */ /* 0x000fe40000011602 */
[----:B------:R-:W-:Y:S02]  /*2dd0*/  SHF.R.U32.HI R112, RZ, 0x3, R3 ;  /* 0x00000003ff707819 */ /* 0x000fe40000011603 */
[----:B------:R-:W-:Y:S02]  /*2de0*/  LOP3.LUT R110, R110, 0xffff, RZ, 0xc0, !PT ;  /* 0x0000ffff6e6e7812 */ /* 0x000fe400078ec0ff */
[----:B------:R-:W-:Y:S02]  /*2df0*/  SHF.R.U32.HI R111, RZ, 0x3, R4 ;  /* 0x00000003ff6f7819 */ /* 0x000fe40000011604 */
[----:B------:R-:W-:Y:S01]  /*2e00*/  LOP3.LUT R116, R5, 0x70, R116, 0x78, !PT ;  /* 0x0000007005747812 */ /* 0x000fe200078e7874 */
[----:B------:R-:W-:Y:S01]  /*2e10*/  IMAD.IADD R110, R87, 0x1, R110 ;  /* 0x00000001576e7824 */ /* 0x000fe200078e026e */
[----:B------:R-:W-:-:S02]  /*2e20*/  LOP3.LUT R113, R6, 0x70, R113, 0x78, !PT ;  /* 0x0000007006717812 */ /* 0x000fc400078e7871 */
[----:B------:R-:W-:Y:S02]  /*2e30*/  LOP3.LUT R112, R3, 0x70, R112, 0x78, !PT ;  /* 0x0000007003707812 */ /* 0x000fe400078e7870 */
[----:B-1--4-:R-:W-:-:S07]  /*2e40*/  LOP3.LUT R111, R4, 0x70, R111, 0x78, !PT ;  /* 0x00000070046f7812 */ /* 0x012fce00078e786f */
.L_x_63:
[----:B-1----:R-:W1:Y:S01]  /*2e50*/  LDC.64 R6, c[0x0][0x750] ;  /* 0x0001d400ff067b82 */ /* 0x002e620000000a00 */
[----:B------:R-:W-:-:S04]  /*2e60*/  IMAD.SHL.U32 R125, R88, 0x80, RZ ;  /* 0x00000080587d7824 */ /* 0x000fc800078e00ff */
[----:B------:R-:W-:-:S03]  /*2e70*/  IMAD.IADD R5, R125, 0x1, R104 ;  /* 0x000000017d057824 */ /* 0x000fc600078e0268 */
[----:B------:R-:W2:Y:S01]  /*2e80*/  LDC.64 R2, c[0x0][0x758] ;  /* 0x0001d600ff027b82 */ /* 0x000ea20000000a00 */
[----:B------:R-:W-:Y:S01]  /*2e90*/  LEA R123, R106, R87, 0x3 ;  /* 0x000000576a7b7211 */ /* 0x000fe200078e18ff */
[----:B-1----:R-:W-:-:S05]  /*2ea0*/  IMAD.WIDE R6, R90, 0x4, R6 ;  /* 0x000000045a067825 */ /* 0x002fca00078e0206 */
[----:B------:R1:W5:Y:S01]  /*2eb0*/  LDG.E R122, desc[UR22][R6.64] ;  /* 0x00000016067a7981 */ /* 0x000362000c1e1900 */
[----:B--2---:R-:W-:Y:S01]  /*2ec0*/  IMAD.WIDE R4, R5, 0x4, R2 ;  /* 0x0000000405047825 */ /* 0x004fe200078e0202 */
[----:B------:R-:W-:-:S04]  /*2ed0*/  SHF.L.U32 R2, R105, 0x1f, RZ ;  /* 0x0000001f69027819 */ /* 0x000fc800000006ff */
[----:B------:R1:W5:Y:S01]  /*2ee0*/  LDG.E R88, desc[UR22][R4.64] ;  /* 0x0000001604587981 */ /* 0x000362000c1e1900 */
[----:B------:R-:W2:Y:S01]  /*2ef0*/  SYNCS.PHASECHK.TRANS64.TRYWAIT P1, [R123+URZ+0x60], R2 ;  /* 0x000060027b0075a7 */ /* 0x000ea200080211ff */
[----:B------:R-:W-:Y:S02]  /*2f00*/  PLOP3.LUT P0, PT, PT, PT, PT, 0x80, 0x8 ;  /* 0x000000000008781c */ /* 0x000fe40003f0f070 */
[----:B---3--:R-:W-:Y:S01]  /*2f10*/  ISETP.NE.AND P2, PT, R121, RZ, PT ;  /* 0x000000ff7900720c */ /* 0x008fe20003f45270 */
[----:B-12---:R-:W-:-:S12]  /*2f20*/  @!P1 BRA `(.L_x_52) ;  /* 0x0000002000249947 */ /* 0x006fd80003800000 */
.L_x_90:
[----:B------:R-:W-:Y:S02]  /*2f30*/  HFMA2 R128, -RZ, RZ, 0, 0 ;  /* 0x00000000ff807431 */ /* 0x000fe400000001ff */
[--C-:B------:R-:W-:Y:S01]  /*2f40*/  IMAD.MOV.U32 R103, RZ, RZ, R90.reuse ;  /* 0x000000ffff677224 */ /* 0x100fe200078e005a */
[----:B------:R-:W-:Y:S01]  /*2f50*/  SHF.R.S32.HI R86, RZ, 0x1f, R90 ;  /* 0x0000001fff567819 */ /* 0x000fe2000001145a */
[----:B------:R-:W-:Y:S01]  /*2f60*/  IMAD R124, R106, 0x80, R109 ;  /* 0x000000806a7c7824 */ /* 0x000fe200078e026d */
[----:B------:R-:W-:-:S07]  /*2f70*/  MOV R126, RZ ;  /* 0x000000ff007e7202 */ /* 0x000fce0000000f00 */
.L_x_58:
[----:B------:R-:W-:Y:S01]  /*2f80*/  IMAD.SHL.U32 R90, R128, 0x20, RZ ;  /* 0x00000020805a7824 */ /* 0x000fe200078e00ff */
[----:B------:R-:W-:Y:S05]  /*2f90*/  WARPSYNC.ALL ;  /* 0x0000000000007948 */ /* 0x000fea0003800000 */
[----:B------:R-:W-:Y:S01]  /*2fa0*/  NOP ;  /* 0x0000000000007918 */ /* 0x000fe20000000000 */
[----:B------:R-:W-:Y:S01]  /*2fb0*/  IMAD.IADD R2, R124, 0x1, R90 ;  /* 0x000000017c027824 */ /* 0x000fe200078e025a */
[----:B------:R-:W-:Y:S01]  /*2fc0*/  BSSY.RECONVERGENT B0, `(.L_x_53) ;  /* 0x0000063000007945 */ /* 0x000fe20003800200 */
[----:B------:R-:W-:-:S03]  /*2fd0*/  PLOP3.LUT P3, PT, P0, PT, PT, 0x80, 0x8 ;  /* 0x000000000008781c */ /* 0x000fc6000076f070 */
[----:B------:R-:W-:-:S13]  /*2fe0*/  R2UR UR4, R2 ;  /* 0x00000000020472ca */ /* 0x000fda00000e0000 */
[----:B------:R-:W2:Y:S01]  /*2ff0*/  LDTM.x32 R36, tmem[UR4+0x20] ;  /* 0x00002004002479ee */ /* 0x000ea200082c0000 */
[----:B------:R-:W-:-:S13]  /*3000*/  R2UR UR4, R2 ;  /* 0x00000000020472ca */ /* 0x000fda00000e0000 */
[----:B------:R-:W3:Y:S01]  /*3010*/  LDTM.x32 R4, tmem[UR4] ;  /* 0x00000004000479ee */ /* 0x000ee200082c0000 */
[-C--:B-12--5:R-:W-:Y:S02]  /*3020*/  FMUL2 R2, R36.F32x2.HI_LO, R122.reuse.F32 ;  /* 0x0000007a2402724a */ /* 0x0a6fe40001000000 */
[-C--:B------:R-:W-:Y:S02]  /*3030*/  FMUL2 R36, R40.F32x2.HI_LO, R122.reuse.F32 ;  /* 0x0000007a2824724a */ /* 0x080fe40001000000 */
[-C--:B------:R-:W-:Y:S02]  /*3040*/  FMUL2 R40, R44.F32x2.HI_LO, R122.reuse.F32 ;  /* 0x0000007a2c28724a */ /* 0x080fe40001000000 */
[-C--:B------:R-:W-:Y:S02]  /*3050*/  FMUL2 R38, R38.F32x2.HI_LO, R122.reuse.F32 ;  /* 0x0000007a2626724a */ /* 0x080fe40001000000 */
[-C--:B------:R-:W-:Y:S02]  /*3060*/  FMUL2 R42, R42.F32x2.HI_LO, R122.reuse.F32 ;  /* 0x0000007a2a2a724a */ /* 0x080fe40001000000 */
[----:B------:R-:W-:-:S02]  /*3070*/  FMUL2 R44, R48.F32x2.HI_LO, R122.F32 ;  /* 0x0000007a302c724a */ /* 0x000fc40001000000 */
[-C--:B------:R-:W-:Y:S02]  /*3080*/  FMUL2 R46, R46.F32x2.HI_LO, R122.reuse.F32 ;  /* 0x0000007a2e2e724a */ /* 0x080fe40001000000 */
        /* <DEDUP_REMOVED lines=9> */
[----:B---3--:R-:W-:Y:S01]  /*3120*/  FMUL2 R70, R8.F32x2.HI_LO, R122.F32 ;  /* 0x0000007a0846724a */ /* 0x008fe20001000000 */
[----:B------:R-:W-:Y:S01]  /*3130*/  F2FP.BF16.F32.PACK_AB R9, R39, R38 ;  /* 0x000000262709723e */ /* 0x000fe200000010ff */
[----:B------:R-:W-:Y:S01]  /*3140*/  FMUL2 R72, R10.F32x2.HI_LO, R122.F32 ;  /* 0x0000007a0a48724a */ /* 0x000fe20001000000 */
        /* <DEDUP_REMOVED lines=29> */
[----:B------:R1:W-:Y:S01]  /*3320*/  STS.128 [R111], R8 ;  /* 0x000000086f007388 */ /* 0x0003e20000000c00 */
[----:B------:R-:W-:-:S02]  /*3330*/  F2FP.BF16.F32.PACK_AB R7, R73, R72 ;  /* 0x000000484907723e */ /* 0x000fc400000010ff */
[----:B------:R-:W-:Y:S01]  /*3340*/  F2FP.BF16.F32.PACK_AB R6, R71, R70 ;  /* 0x000000464706723e */ /* 0x000fe200000010ff */
[----:B------:R2:W-:Y:S01]  /*3350*/  STS.128 [R112], R12 ;  /* 0x0000000c70007388 */ /* 0x0005e20000000c00 */
[----:B------:R-:W-:Y:S02]  /*3360*/  F2FP.BF16.F32.PACK_AB R5, R69, R68 ;  /* 0x000000444505723e */ /* 0x000fe400000010ff */
[----:B------:R-:W-:Y:S01]  /*3370*/  F2FP.BF16.F32.PACK_AB R4, R65, R64 ;  /* 0x000000404104723e */ /* 0x000fe200000010ff */
[----:B------:R3:W-:Y:S04]  /*3380*/  STS.128 [R113], R16 ;  /* 0x0000001071007388 */ /* 0x0007e80000000c00 */
[----:B------:R4:W-:Y:S04]  /*3390*/  STS.128 [R114], R20 ;  /* 0x0000001472007388 */ /* 0x0009e80000000c00 */
[----:B------:R4:W-:Y:S01]  /*33a0*/  STS.128 [R115], R4 ;  /* 0x0000000473007388 */ /* 0x0009e20000000c00 */
[----:B-1----:R-:W-:-:S02]  /*33b0*/  F2FP.BF16.F32.PACK_AB R11, R81, R80 ;  /* 0x00000050510b723e */ /* 0x002fc400000010ff */
[----:B------:R-:W-:Y:S02]  /*33c0*/  F2FP.BF16.F32.PACK_AB R10, R79, R78 ;  /* 0x0000004e4f0a723e */ /* 0x000fe400000010ff */
[----:B------:R-:W-:Y:S02]  /*33d0*/  F2FP.BF16.F32.PACK_AB R9, R77, R76 ;  /* 0x0000004c4d09723e */ /* 0x000fe400000010ff */
[----:B------:R-:W-:Y:S02]  /*33e0*/  F2FP.BF16.F32.PACK_AB R8, R75, R74 ;  /* 0x0000004a4b08723e */ /* 0x000fe400000010ff */
[----:B--2---:R-:W-:Y:S02]  /*33f0*/  F2FP.BF16.F32.PACK_AB R15, R27, R26 ;  /* 0x0000001a1b0f723e */ /* 0x004fe400000010ff */
[----:B------:R-:W-:Y:S01]  /*3400*/  F2FP.BF16.F32.PACK_AB R14, R25, R24 ;  /* 0x00000018190e723e */ /* 0x000fe200000010ff */
[----:B------:R4:W-:Y:S01]  /*3410*/  STS.128 [R116], R8 ;  /* 0x0000000874007388 */ /* 0x0009e20000000c00 */
[----:B------:R-:W-:-:S02]  /*3420*/  F2FP.BF16.F32.PACK_AB R13, R85, R84 ;  /* 0x00000054550d723e */ /* 0x000fc400000010ff */
[----:B------:R-:W-:Y:S02]  /*3430*/  F2FP.BF16.F32.PACK_AB R12, R83, R82 ;  /* 0x00000052530c723e */ /* 0x000fe400000010ff */
[----:B---3--:R-:W-:Y:S02]  /*3440*/  F2FP.BF16.F32.PACK_AB R19, R35, R34 ;  /* 0x000000222313723e */ /* 0x008fe400000010ff */
[----:B------:R-:W-:Y:S01]  /*3450*/  F2FP.BF16.F32.PACK_AB R18, R33, R32 ;  /* 0x000000202112723e */ /* 0x000fe200000010ff */
[----:B------:R4:W-:Y:S01]  /*3460*/  STS.128 [R117], R12 ;  /* 0x0000000c75007388 */ /* 0x0009e20000000c00 */
[----:B------:R-:W-:Y:S02]  /*3470*/  F2FP.BF16.F32.PACK_AB R17, R31, R30 ;  /* 0x0000001e1f11723e */ /* 0x000fe400000010ff */
[----:B------:R-:W-:-:S05]  /*3480*/  F2FP.BF16.F32.PACK_AB R16, R29, R28 ;  /* 0x0000001c1d10723e */ /* 0x000fca00000010ff */
[----:B------:R4:W-:Y:S01]  /*3490*/  STS.128 [R118], R16 ;  /* 0x0000001076007388 */ /* 0x0009e20000000c00 */
[----:B------:R1:W-:Y:S06]  /*34a0*/  MEMBAR.ALL.CTA ;  /* 0x0000000000007992 */ /* 0x0003ec0000008000 */
[----:B-1----:R-:W1:Y:S02]  /*34b0*/  FENCE.VIEW.ASYNC.S ;  /* 0x00000000000073c6 */ /* 0x002e640000000000 */
[----:B-1----:R-:W-:Y:S06]  /*34c0*/  BAR.SYNC.DEFER_BLOCKING 0x2, 0x80 ;  /* 0x0082000000007b1d */ /* 0x002fec0000010000 */
[----:B------:R-:W-:Y:S05]  /*34d0*/  @P2 BRA `(.L_x_54) ;  /* 0x0000000000442947 */ /* 0x000fea0003800000 */
[----:B------:R-:W-:Y:S01]  /*34e0*/  UIADD3 UR12, UP0, UPT, UR10, 0x240, URZ ;  /* 0x000002400a0c7890 */ /* 0x000fe2000ff1e0ff */
[----:B------:R-:W-:Y:S01]  /*34f0*/  PLOP3.LUT P0, PT, PT, PT, PT, 0x80, 0x8 ;  /* 0x000000000008781c */ /* 0x000fe20003f0f070 */
[----:B------:R-:W-:Y:S01]  /*3500*/  IMAD R90, R89, 0x80, R90 ;  /* 0x00000080595a7824 */ /* 0x000fe200078e025a */
[----:B----4-:R-:W-:Y:S01]  /*3510*/  IADD3 R4, PT, PT, R87, 0x400, RZ ;  /* 0x0000040057047810 */ /* 0x010fe20007ffe0ff */
[----:B------:R-:W-:-:S12]  /*3520*/  UIADD3.X UR13, UPT, UPT, URZ, UR11, URZ, UP0, !UPT ;  /* 0x0000000bff0d7290 */ /* 0x000fd800087fe4ff */
.L_x_55:
[----:B------:R-:W-:Y:S02]  /*3530*/  PLOP3.LUT P1, PT, P1, P0, PT, 0xf2, 0x2f ;  /* 0x00000000002f781c */ /* 0x000fe40000f21e72 */
[----:B------:R-:W-:-:S08]  /*3540*/  @P0 R2UR P1, UR6, R125 ;  /* 0x000000007d0602ca */ /* 0x000fd00000020000 */
[----:B------:R-:W-:Y:S02]  /*3550*/  PLOP3.LUT P1, PT, P1, P0, PT, 0xf2, 0x2f ;  /* 0x00000000002f781c */ /* 0x000fe40000f21e72 */
[----:B------:R-:W-:-:S08]  /*3560*/  @P0 R2UR.OR P1, UR5, R90 ;  /* 0x000000005a0502ca */ /* 0x000fd00000120000 */
[----:B------:R-:W-:Y:S02]  /*3570*/  PLOP3.LUT P1, PT, P1, P0, PT, 0xf2, 0x2f ;  /* 0x00000000002f781c */ /* 0x000fe40000f21e72 */
[----:B------:R-:W-:-:S08]  /*3580*/  @P0 R2UR.OR P1, UR4, R4 ;  /* 0x00000000040402ca */ /* 0x000fd00000120000 */
[----:B------:R-:W-:Y:S02]  /*3590*/  @P0 PLOP3.LUT P0, PT, P1, PT, PT, 0x80, 0x8 ;  /* 0x000000000008081c */ /* 0x000fe40000f0f070 */
[----:B------:R-:W-:-:S03]  /*35a0*/  PLOP3.LUT P1, PT, PT, PT, PT, 0x80, 0x8 ;  /* 0x000000000008781c */ /* 0x000fc60003f2f070 */
[----:B------:R1:W-:Y:S08]  /*35b0*/  UTMASTG.2D [UR4], [UR12], desc[URZ] ;  /* 0x0000ff040c0073b5 */ /* 0x0003f00008009000 */
[----:B-1----:R-:W-:Y:S05]  /*35c0*/  @P0 BRA.U.ANY `(.L_x_55) ;  /* 0xfffffffd00d80947 */ /* 0x002fea000393ffff */
[----:B------:R0:W-:Y:S01]  /*35d0*/  UTMACMDFLUSH ;  /* 0x00000000000079b7 */ /* 0x0001e20000000000 */
[----:B------:R-:W-:-:S04]  /*35e0*/  DEPBAR.LE SB0, 0x0 ;  /* 0x000080000000791a */ /* 0x000fc80000000000 */
.L_x_54:
[----:B------:R-:W-:Y:S05]  /*35f0*/  BSYNC.RECONVERGENT B0 ;  /* 0x0000000000007941 */ /* 0x000fea0003800200 */
.L_x_53:
[----:B----4-:R-:W-:Y:S01]  /*3600*/  FMUL2 R20, R80.F32x2.HI_LO, -1.4426950216293334961 ;  /* 0xbfb8aa3b5014784a */ /* 0x010fe20001000000 */
[----:B------:R-:W-:Y:S01]  /*3610*/  BAR.SYNC.DEFER_BLOCKING 0x2, 0x80 ;  /* 0x0082000000007b1d */ /* 0x000fe20000010000 */
[----:B------:R-:W-:Y:S01]  /*3620*/  FMUL2 R4, R34.F32x2.HI_LO, -1.4426950216293334961 ;  /* 0xbfb8aa3b2204784a */ /* 0x000fe20001000000 */
[----:B------:R-:W-:Y:S01]  /*3630*/  ISETP.NE.AND P2, PT, R121, RZ, PT ;  /* 0x000000ff7900720c */ /* 0x000fe20003f45270 */
[----:B------:R-:W-:Y:S02]  /*3640*/  FMUL2 R22, R78.F32x2.HI_LO, -1.4426950216293334961 ;  /* 0xbfb8aa3b4e16784a */ /* 0x000fe40001000000 */
[----:B------:R-:W-:Y:S01]  /*3650*/  FMUL2 R6, R32.F32x2.HI_LO, -1.4426950216293334961 ;  /* 0xbfb8aa3b2006784a */ /* 0x000fe20001000000 */
[----:B------:R-:W-:Y:S01]  /*3660*/  MUFU.EX2 R20, R20 ;  /* 0x0000001400147308 */ /* 0x000fe20000000800 */
[----:B------:R-:W-:Y:S02]  /*3670*/  FMUL2 R96, R70.F32x2.HI_LO, -1.4426950216293334961 ;  /* 0xbfb8aa3b4660784a */ /* 0x000fe40001000000 */
[----:B------:R-:W-:-:S02]  /*3680*/  FMUL2 R94, R72.F32x2.HI_LO, -1.4426950216293334961 ;  /* 0xbfb8aa3b485e784a */ /* 0x000fc40001000000 */
[----:B------:R-:W-:Y:S02]  /*3690*/  FMUL2 R100, R64.F32x2.HI_LO, -1.4426950216293334961 ;  /* 0xbfb8aa3b4064784a */ /* 0x000fe40001000000 */
[----:B------:R-:W-:Y:S01]  /*36a0*/  FMUL2 R90, R76.F32x2.HI_LO, -1.4426950216293334961 ;  /* 0xbfb8aa3b4c5a784a */ /* 0x000fe20001000000 */
[----:B------:R-:W1:Y:S01]  /*36b0*/  MUFU.EX2 R21, R21 ;  /* 0x0000001500157308 */ /* 0x000e620000000800 */
[----:B------:R-:W-:Y:S02]  /*36c0*/  FMUL2 R8, R30.F32x2.HI_LO, -1.4426950216293334961 ;  /* 0xbfb8aa3b1e08784a */ /* 0x000fe40001000000 */
[----:B------:R-:W-:Y:S02]  /*36d0*/  FMUL2 R92, R74.F32x2.HI_LO, -1.4426950216293334961 ;  /* 0xbfb8aa3b4a5c784a */ /* 0x000fe40001000000 */
[----:B------:R-:W-:Y:S02]  /*36e0*/  FMUL2 R10, R28.F32x2.HI_LO, -1.4426950216293334961 ;  /* 0xbfb8aa3b1c0a784a */ /* 0x000fe40001000000 */
[----:B------:R-:W-:Y:S01]  /*36f0*/  FMUL2 R14, R24.F32x2.HI_LO, -1.4426950216293334961 ;  /* 0xbfb8aa3b180e784a */ /* 0x000fe20001000000 */
[----:B------:R-:W-:Y:S01]  /*3700*/  MUFU.EX2 R4, R4 ;  /* 0x0000000400047308 */ /* 0x000fe20000000800 */
[----:B------:R-:W-:-:S02]  /*3710*/  FMUL2 R12, R26.F32x2.HI_LO, -1.4426950216293334961 ;  /* 0xbfb8aa3b1a0c784a */ /* 0x000fc40001000000 */
[----:B------:R-:W-:Y:S02]  /*3720*/  FMUL2 R98, R68.F32x2.HI_LO, -1.4426950216293334961 ;  /* 0xbfb8aa3b4462784a */ /* 0x000fe40001000000 */
[----:B------:R-:W-:Y:S02]  /*3730*/  FMUL2 R16, R84.F32x2.HI_LO, -1.4426950216293334961 ;  /* 0xbfb8aa3b5410784a */ /* 0x000fe40001000000 */
[----:B------:R-:W-:Y:S01]  /*3740*/  FMUL2 R18, R82.F32x2.HI_LO, -1.4426950216293334961 ;  /* 0xbfb8aa3b5212784a */ /* 0x000fe20001000000 */
[----:B------:R-:W2:Y:S01]  /*3750*/  MUFU.EX2 R5, R5 ;  /* 0x0000000500057308 */ /* 0x000ea20000000800 */
[----:B-1----:R-:W-:-:S07]  /*3760*/  FADD2 R20, R20.F32x2.HI_LO, 1 ;  /* 0x3f8000001414744b */ /* 0x002fce0000200000 */
[----:B------:R-:W-:Y:S08]  /*3770*/  MUFU.EX2 R22, R22 ;  /* 0x0000001600167308 */ /* 0x000ff00000000800 */
[----:B------:R-:W1:Y:S01]  /*3780*/  MUFU.EX2 R23, R23 ;  /* 0x0000001700177308 */ /* 0x000e620000000800 */
[----:B--2---:R-:W-:-:S07]  /*3790*/  FADD2 R4, R4.F32x2.HI_LO, 1 ;  /* 0x3f8000000404744b */ /* 0x004fce0000200000 */
[----:B------:R-:W-:Y:S08]  /*37a0*/  MUFU.EX2 R6, R6 ;  /* 0x0000000600067308 */ /* 0x000ff00000000800 */
        /* <DEDUP_REMOVED lines=35> */
[----:B------:R-:W-:Y:S08]  /*39e0*/  MUFU.RCP R20, R20 ;  /* 0x0000001400147308 */ /* 0x000ff00000001000 */
[----:B------:R-:W2:Y:S01]  /*39f0*/  MUFU.RCP R21, R21 ;  /* 0x0000001500157308 */ /* 0x000ea20000001000 */
[----:B-1----:R-:W-:-:S07]  /*3a00*/  FADD2 R16, R16.F32x2.HI_LO, 1 ;  /* 0x3f8000001010744b */ /* 0x002fce0000200000 */
[----:B------:R-:W-:Y:S08]  /*3a10*/  MUFU.RCP R4, R4 ;  /* 0x0000000400047308 */ /* 0x000ff00000001000 */
[----:B------:R-:W1:Y:S01]  /*3a20*/  MUFU.RCP R5, R5 ;  /* 0x0000000500057308 */ /* 0x000e620000001000 */
[----:B--2---:R-:W-:-:S04]  /*3a30*/  FMUL2 R20, R20.F32x2.HI_LO, R80.F32x2.HI_LO ;  /* 0x000000501414724a */ /* 0x004fc80000000000 */
[----:B------:R-:W-:-:S03]  /*3a40*/  FMUL2 R20, R20.F32x2.HI_LO, R50.F32x2.HI_LO ;  /* 0x000000321414724a */ /* 0x000fc60000000000 */
[----:B------:R-:W-:Y:S01]  /*3a50*/  MUFU.EX2 R18, R18 ;  /* 0x0000001200127308 */ /* 0x000fe20000000800 */
[----:B------:R-:W-:-:S07]  /*3a60*/  FMUL2 R20, R20.F32x2.HI_LO, R88.F32 ;  /* 0x000000581414724a */ /* 0x000fce0001000000 */
[----:B------:R-:W2:Y:S01]  /*3a70*/  MUFU.EX2 R19, R19 ;  /* 0x0000001300137308 */ /* 0x000ea20000000800 */
[----:B-1----:R-:W-:-:S04]  /*3a80*/  FMUL2 R4, R4.F32x2.HI_LO, R34.F32x2.HI_LO ;  /* 0x000000220404724a */ /* 0x002fc80000000000 */
[----:B------:R-:W-:-:S03]  /*3a90*/  FMUL2 R4, R4.F32x2.HI_LO, R66.F32x2.HI_LO ;  /* 0x000000420404724a */ /* 0x000fc60000000000 */
[----:B------:R-:W-:Y:S01]  /*3aa0*/  MUFU.RCP R22, R22 ;  /* 0x0000001600167308 */ /* 0x000fe20000001000 */
[----:B------:R-:W-:-:S07]  /*3ab0*/  FMUL2 R4, R4.F32x2.HI_LO, R88.F32 ;  /* 0x000000580404724a */ /* 0x000fce0001000000 */
[----:B------:R-:W1:Y:S01]  /*3ac0*/  MUFU.RCP R23, R23 ;  /* 0x0000001700177308 */ /* 0x000e620000001000 */
[----:B--2---:R-:W-:-:S07]  /*3ad0*/  FADD2 R18, R18.F32x2.HI_LO, 1 ;  /* 0x3f8000001212744b */ /* 0x004fce0000200000 */
[----:B------:R-:W-:Y:S08]  /*3ae0*/  MUFU.RCP R6, R6 ;  /* 0x0000000600067308 */ /* 0x000ff00000001000 */
[----:B------:R-:W2:Y:S01]  /*3af0*/  MUFU.RCP R7, R7 ;  /* 0x0000000700077308 */ /* 0x000ea20000001000 */
[----:B-1----:R-:W-:-:S04]  /*3b00*/  FMUL2 R22, R22.F32x2.HI_LO, R78.F32x2.HI_LO ;  /* 0x0000004e1616724a */ /* 0x002fc80000000000 */
[----:B------:R-:W-:-:S03]  /*3b10*/  FMUL2 R22, R22.F32x2.HI_LO, R44.F32x2.HI_LO ;  /* 0x0000002c1616724a */ /* 0x000fc60000000000 */
[----:B------:R-:W-:Y:S01]  /*3b20*/  MUFU.RCP R96, R96 ;  /* 0x0000006000607308 */ /* 0x000fe20000001000 */
[----:B------:R-:W-:-:S07]  /*3b30*/  FMUL2 R22, R22.F32x2.HI_LO, R88.F32 ;  /* 0x000000581616724a */ /* 0x000fce0001000000 */
[----:B------:R-:W1:Y:S01]  /*3b40*/  MUFU.RCP R97, R97 ;  /* 0x0000006100617308 */ /* 0x000e620000001000 */
[----:B--2---:R-:W-:-:S04]  /*3b50*/  FMUL2 R6, R6.F32x2.HI_LO, R32.F32x2.HI_LO ;  /* 0x000000200606724a */ /* 0x004fc80000000000 */
[----:B------:R-:W-:-:S03]  /*3b60*/  FMUL2 R6, R6.F32x2.HI_LO, R60.F32x2.HI_LO ;  /* 0x0000003c0606724a */ /* 0x000fc60000000000 */
[----:B------:R-:W-:Y:S01]  /*3b70*/  MUFU.RCP R94, R94 ;  /* 0x0000005e005e7308 */ /* 0x000fe20000001000 */
[----:B------:R-:W-:-:S07]  /*3b80*/  FMUL2 R6, R6.F32x2.HI_LO, R88.F32 ;  /* 0x000000580606724a */ /* 0x000fce0001000000 */
        /* <DEDUP_REMOVED lines=12> */
[----:B------:R-:W-:Y:S01]  /*3c50*/  FMUL2 R100, R100.F32x2.HI_LO, R2.F32x2.HI_LO ;  /* 0x000000026464724a */ /* 0x000fe20000000000 */
[-C--:B------:R-:W-:Y:S02]  /*3c60*/  FMNMX.NAN R3, |R20|, |R4|.reuse, !PT ;  /* 0x4000000414037209 */ /* 0x080fe40007820200 */
[----:B------:R-:W-:Y:S01]  /*3c70*/  MUFU.RCP R8, R8 ;  /* 0x0000000800087308 */ /* 0x000fe20000001000 */
[----:B------:R-:W-:Y:S01]  /*3c80*/  F2FP.SATFINITE.E2M1.F32.PACK_AB_MERGE_C R4, R5, R4, RZ ;  /* 0x000000040504723e */ /* 0x000fe200042070ff */
[----:B------:R-:W-:Y:S01]  /*3c90*/  FMUL2 R100, R100.F32x2.HI_LO, R88.F32 ;  /* 0x000000586464724a */ /* 0x000fe20001000000 */
[----:B------:R-:W-:Y:S02]  /*3ca0*/  FMNMX.NAN R2, |R23|, |R7|, !PT ;  /* 0x4000000717027209 */ /* 0x000fe40007820200 */
[----:B------:R-:W-:-:S03]  /*3cb0*/  PRMT R4, R4, 0x7054, RZ ;  /* 0x0000705404047816 */ /* 0x000fc600000000ff */
        /* <DEDUP_REMOVED lines=21> */
[----:B--2---:R-:W-:Y:S01]  /*3e10*/  FMUL2 R14, R14.F32x2.HI_LO, R24.F32x2.HI_LO ;  /* 0x000000180e0e724a */ /* 0x004fe20000000000 */
[C---:B------:R-:W-:Y:S02]  /*3e20*/  FMNMX.NAN R24, |R21|.reuse, |R5|, !PT ;  /* 0x4000000515187209 */ /* 0x040fe40007820200 */
[----:B------:R-:W-:Y:S01]  /*3e30*/  F2FP.SATFINITE.E2M1.F32.PACK_AB_MERGE_C R25, R21, R20, RZ ;  /* 0x000000141519723e */ /* 0x000fe200042070ff */
[----:B------:R-:W-:Y:S01]  /*3e40*/  FMUL2 R14, R14.F32x2.HI_LO, R52.F32x2.HI_LO ;  /* 0x000000340e0e724a */ /* 0x000fe20000000000 */
[----:B------:R-:W-:Y:S02]  /*3e50*/  F2FP.SATFINITE.E2M1.F32.PACK_AB_MERGE_C R5, R23, R22, RZ ;  /* 0x000000161705723e */ /* 0x000fe400042070ff */
[----:B------:R-:W-:Y:S01]  /*3e60*/  MUFU.RCP R98, R98 ;  /* 0x0000006200627308 */ /* 0x000fe20000001000 */
[----:B------:R-:W-:Y:S01]  /*3e70*/  FMNMX.NAN R21, |R22|, |R6|, !PT ;  /* 0x4000000616157209 */ /* 0x000fe20007820200 */
[----:B------:R-:W-:Y:S01]  /*3e80*/  FMUL2 R14, R14.F32x2.HI_LO, R88.F32 ;  /* 0x000000580e0e724a */ /* 0x000fe20001000000 */
[----:B------:R-:W-:-:S02]  /*3e90*/  F2FP.SATFINITE.E2M1.F32.PACK_AB_MERGE_C R22, R97, R96, RZ ;  /* 0x000000606116723e */ /* 0x000fc400042070ff */
[----:B------:R-:W-:Y:S02]  /*3ea0*/  F2FP.SATFINITE.E2M1.F32.PACK_AB_MERGE_C R6, R7, R6, RZ ;  /* 0x000000060706723e */ /* 0x000fe400042070ff */
[----:B------:R-:W-:Y:S01]  /*3eb0*/  PRMT R22, R22, 0x7604, RZ ;  /* 0x0000760416167816 */ /* 0x000fe200000000ff */
[----:B------:R-:W2:Y:S01]  /*3ec0*/  MUFU.RCP R99, R99 ;  /* 0x0000006300637308 */ /* 0x000ea20000001000 */
[----:B-1----:R-:W-:Y:S01]  /*3ed0*/  FMUL2 R12, R12.F32x2.HI_LO, R26.F32x2.HI_LO ;  /* 0x0000001a0c0c724a */ /* 0x002fe20000000000 */
[----:B------:R-:W-:Y:S02]  /*3ee0*/  F2FP.SATFINITE.E2M1.F32.PACK_AB_MERGE_C R27, R95, R94, RZ ;  /* 0x0000005e5f1b723e */ /* 0x000fe400042070ff */
[----:B------:R-:W-:Y:S01]  /*3ef0*/  FMNMX.NAN R20, |R91|, |R9|, !PT ;  /* 0x400000095b147209 */ /* 0x000fe20007820200 */
[----:B------:R-:W-:Y:S01]  /*3f00*/  FMUL2 R12, R12.F32x2.HI_LO, R58.F32x2.HI_LO ;  /* 0x0000003a0c0c724a */ /* 0x000fe20000000000 */
[----:B------:R-:W-:Y:S02]  /*3f10*/  PRMT R27, R27, 0x7054, RZ ;  /* 0x000070541b1b7816 */ /* 0x000fe400000000ff */
[----:B------:R-:W-:Y:S01]  /*3f20*/  MUFU.RCP R16, R16 ;  /* 0x0000001000107308 */ /* 0x000fe20000001000 */
[----:B------:R-:W-:Y:S01]  /*3f30*/  FMUL2 R12, R12.F32x2.HI_LO, R88.F32 ;  /* 0x000000580c0c724a */ /* 0x000fe20001000000 */
[----:B------:R-:W-:-:S02]  /*3f40*/  F2FP.SATFINITE.E2M1.F32.PACK_AB_MERGE_C R7, R9, R8, RZ ;  /* 0x000000080907723e */ /* 0x000fc400042070ff */
[----:B------:R-:W-:Y:S02]  /*3f50*/  FMNMX.NAN R23, |R90|, |R8|, !PT ;  /* 0x400000085a177209 */ /* 0x000fe40007820200 */
[----:B------:R-:W-:Y:S02]  /*3f60*/  FMNMX.NAN R9, |R92|, |R10|, !PT ;  /* 0x4000000a5c097209 */ /* 0x000fe40007820200 */
[----:B------:R-:W1:Y:S01]  /*3f70*/  MUFU.RCP R17, R17 ;  /* 0x0000001100117308 */ /* 0x000e620000001000 */
[----:B--2---:R-:W-:Y:S01]  /*3f80*/  FMUL2 R98, R98.F32x2.HI_LO, R68.F32x2.HI_LO ;  /* 0x000000446262724a */ /* 0x004fe20000000000 */
[----:B------:R-:W-:Y:S02]  /*3f90*/  FMNMX.NAN R8, |R93|, |R11|, !PT ;  /* 0x4000000b5d087209 */ /* 0x000fe40007820200 */
[----:B------:R-:W-:Y:S01]  /*3fa0*/  F2FP.SATFINITE.E2M1.F32.PACK_AB_MERGE_C R10, R11, R10, RZ ;  /* 0x0000000a0b0a723e */ /* 0x000fe200042070ff */
[----:B------:R-:W-:Y:S01]  /*3fb0*/  FMUL2 R98, R98.F32x2.HI_LO, R38.F32x2.HI_LO ;  /* 0x000000266262724a */ /* 0x000fe20000000000 */
[----:B------:R-:W-:-:S02]  /*3fc0*/  LOP3.LUT R11, R22, R27, RZ, 0xfc, !PT ;  /* 0x0000001b160b7212 */ /* 0x000fc400078efcff */
[----:B------:R-:W-:Y:S01]  /*3fd0*/  MUFU.RCP R18, R18 ;  /* 0x0000001200127308 */ /* 0x000fe20000001000 */
[----:B------:R-:W-:Y:S01]  /*3fe0*/  F2FP.SATFINITE.E2M1.F32.PACK_AB_MERGE_C R26, R13, R12, RZ ;  /* 0x0000000c0d1a723e */ /* 0x000fe200042070ff */
[----:B------:R-:W-:Y:S01]  /*3ff0*/  FMUL2 R98, R98.F32x2.HI_LO, R88.F32 ;  /* 0x000000586262724a */ /* 0x000fe20001000000 */
[----:B------:R-:W-:Y:S02]  /*4000*/  F2FP.SATFINITE.E2M1.F32.PACK_AB_MERGE_C R27, R15, R14, RZ ;  /* 0x0000000e0f1b723e */ /* 0x000fe400042070ff */
[----:B------:R-:W-:Y:S02]  /*4010*/  FMNMX3.NAN R24, |R95|, |R13|, R24, !PT ;  /* 0x4000000d5f187276 */ /* 0x000fe40007820218 */
[----:B------:R-:W-:Y:S01]  /*4020*/  PRMT R22, R25, 0x7054, RZ ;  /* 0x0000705419167816 */ /* 0x000fe200000000ff */
[----:B------:R-:W2:Y:S01]  /*4030*/  MUFU.RCP R19, R19 ;  /* 0x0000001300137308 */ /* 0x000ea20000001000 */
[----:B-1----:R-:W-:Y:S01]  /*4040*/  FMUL2 R16, R16.F32x2.HI_LO, R84.F32x2.HI_LO ;  /* 0x000000541010724a */ /* 0x002fe20000000000 */
[----:B------:R-:W-:-:S02]  /*4050*/  PRMT R13, R5, 0x7604, RZ ;  /* 0x00007604050d7816 */ /* 0x000fc400000000ff */
[----:B------:R-:W-:Y:S01]  /*4060*/  PRMT R26, R26, 0x7054, RZ ;  /* 0x000070541a1a7816 */ /* 0x000fe200000000ff */
[----:B------:R-:W-:Y:S01]  /*4070*/  FMUL2 R16, R16.F32x2.HI_LO, R54.F32x2.HI_LO ;  /* 0x000000361010724a */ /* 0x000fe20000000000 */
[----:B------:R-:W-:Y:S02]  /*4080*/  PRMT R5, R27, 0x7604, RZ ;  /* 0x000076041b057816 */ /* 0x000fe400000000ff */
[----:B------:R-:W-:Y:S01]  /*4090*/  PRMT R25, R6, 0x7604, RZ ;  /* 0x0000760406197816 */ /* 0x000fe200000000ff */
[----:B------:R-:W-:Y:S01]  /*40a0*/  FMUL2 R16, R16.F32x2.HI_LO, R88.F32 ;  /* 0x000000581010724a */ /* 0x000fe20001000000 */
[----:B------:R-:W-:Y:S02]  /*40b0*/  LOP3.LUT R22, R13, R22, RZ, 0xfc, !PT ;  /* 0x000000160d167212 */ /* 0x000fe400078efcff */
[C---:B------:R-:W-:Y:S02]  /*40c0*/  F2FP.SATFINITE.E2M1.F32.PACK_AB_MERGE_C R6, R99.reuse, R98, RZ ;  /* 0x000000626306723e */ /* 0x040fe400042070ff */
[----:B------:R-:W-:-:S02]  /*40d0*/  FMNMX3.NAN R13, |R99|, |R17|, R20, !PT ;  /* 0x40000011630d7276 */ /* 0x000fc40007820214 */
[----:B------:R-:W-:Y:S01]  /*40e0*/  F2FP.SATFINITE.E2M1.F32.PACK_AB_MERGE_C R91, R91, R90, RZ ;  /* 0x0000005a5b5b723e */ /* 0x000fe200042070ff */
[----:B--2---:R-:W-:Y:S01]  /*40f0*/  FMUL2 R18, R18.F32x2.HI_LO, R82.F32x2.HI_LO ;  /* 0x000000521212724a */ /* 0x004fe20000000000 */
[----:B------:R-:W-:Y:S02]  /*4100*/  LOP3.LUT R5, R5, R26, RZ, 0xfc, !PT ;  /* 0x0000001a05057212 */ /* 0x000fe400078efcff */
[----:B------:R-:W-:Y:S01]  /*4110*/  LOP3.LUT R4, R25, R4, RZ, 0xfc, !PT ;  /* 0x0000000419047212 */ /* 0x000fe200078efcff */
[----:B------:R-:W-:Y:S01]  /*4120*/  FMUL2 R18, R18.F32x2.HI_LO, R48.F32x2.HI_LO ;  /* 0x000000301212724a */ /* 0x000fe20000000000 */
[----:B------:R-:W-:Y:S02]  /*4130*/  F2FP.SATFINITE.E2M1.F32.PACK_AB_MERGE_C R20, R17, R16, RZ ;  /* 0x000000101114723e */ /* 0x000fe400042070ff */
[----:B------:R-:W-:Y:S01]  /*4140*/  LOP3.LUT R6, R11, 0xff, R6, 0xf8, !PT ;  /* 0x000000ff0b067812 */ /* 0x000fe200078ef806 */
[----:B------:R-:W-:Y:S01]  /*4150*/  FMUL2 R18, R18.F32x2.HI_LO, R88.F32 ;  /* 0x000000581212724a */ /* 0x000fe20001000000 */
[----:B------:R-:W-:-:S02]  /*4160*/  F2FP.SATFINITE.E2M1.F32.PACK_AB_MERGE_C R17, R101, R100, RZ ;  /* 0x000000646511723e */ /* 0x000fc400042070ff */
[----:B------:R-:W-:Y:S02]  /*4170*/  F2FP.SATFINITE.E2M1.F32.PACK_AB_MERGE_C R93, R93, R92, RZ ;  /* 0x0000005c5d5d723e */ /* 0x000fe400042070ff */
[----:B------:R-:W-:Y:S02]  /*4180*/  LOP3.LUT R22, R22, 0xff, R91, 0xf8, !PT ;  /* 0x000000ff16167812 */ /* 0x000fe400078ef85b */
[----:B------:R-:W-:Y:S02]  /*4190*/  LOP3.LUT R20, R5, 0xff, R20, 0xf8, !PT ;  /* 0x000000ff05147812 */ /* 0x000fe400078ef814 */
[----:B------:R-:W-:Y:S02]  /*41a0*/  F2FP.SATFINITE.E2M1.F32.PACK_AB_MERGE_C R11, R19, R18, RZ ;  /* 0x00000012130b723e */ /* 0x000fe400042070ff */
[----:B------:R-:W-:Y:S02]  /*41b0*/  LOP3.LUT R7, R4, 0xff, R7, 0xf8, !PT ;  /* 0x000000ff04077812 */ /* 0x000fe400078ef807 */
[----:B------:R-:W-:-:S02]  /*41c0*/  PRMT R4, R17, 0x6540, R6 ;  /* 0x0000654011047816 */ /* 0x000fc40000000006 */
[----:B------:R-:W-:Y:S02]  /*41d0*/  PRMT R5, R93, 0x6540, R22 ;  /* 0x000065405d057816 */ /* 0x000fe40000000016 */
[----:B------:R-:W-:Y:S02]  /*41e0*/  PRMT R6, R11, 0x6540, R20 ;  /* 0x000065400b067816 */ /* 0x000fe40000000014 */
[----:B------:R-:W-:Y:S02]  /*41f0*/  PRMT R7, R10, 0x6540, R7 ;  /* 0x000065400a077816 */ /* 0x000fe40000000007 */
[----:B------:R-:W-:Y:S02]  /*4200*/  FMNMX3.NAN R23, |R98|, |R16|, R23, !PT ;  /* 0x4000001062177276 */ /* 0x000fe40007820217 */
[----:B------:R-:W-:Y:S01]  /*4210*/  FMNMX3.NAN R12, |R94|, |R12|, R3, !PT ;  /* 0x4000000c5e0c7276 */ /* 0x000fe20007820203 */
[----:B------:R1:W-:Y:S01]  /*4220*/  STS.128 [R110+0x4400], R4 ;  /* 0x004400046e007388 */ /* 0x0003e20000000c00 */
[----:B------:R-:W-:-:S02]  /*4230*/  FMNMX3.NAN R8, |R101|, |R19|, R8, !PT ;  /* 0x4000001365087276 */ /* 0x000fc40007820208 */
[----:B------:R-:W-:Y:S01]  /*4240*/  FMNMX3.NAN R15, |R97|, |R15|, R2, !PT ;  /* 0x4000000f610f7276 */ /* 0x000fe20007820202 */
[----:B------:R2:W-:Y:S06]  /*4250*/  MEMBAR.ALL.CTA ;  /* 0x0000000000007992 */ /* 0x0005ec0000008000 */
[----:B--2---:R-:W2:Y:S01]  /*4260*/  FENCE.VIEW.ASYNC.S ;  /* 0x00000000000073c6 */ /* 0x004ea20000000000 */
[----:B------:R-:W-:Y:S02]  /*4270*/  FMNMX3.NAN R9, |R100|, |R18|, R9, !PT ;  /* 0x4000001264097276 */ /* 0x000fe40007820209 */
[----:B------:R-:W-:-:S02]  /*4280*/  FMNMX3.NAN R14, |R96|, |R14|, R21, !PT ;  /* 0x4000000e600e7276 */ /* 0x000fc40007820215 */
[----:B------:R-:W-:Y:S02]  /*4290*/  FMNMX.NAN R13, R13, R24, !PT ;  /* 0x000000180d0d7209 */ /* 0x000fe40007820000 */
[----:B------:R-:W-:Y:S02]  /*42a0*/  FMNMX.NAN R12, R23, R12, !PT ;  /* 0x0000000c170c7209 */ /* 0x000fe40007820000 */
[----:B------:R-:W-:Y:S02]  /*42b0*/  FMNMX3.NAN R8, R8, R15, R13, !PT ;  /* 0x0000000f08087276 */ /* 0x000fe4000782000d */
[----:B------:R-:W-:-:S04]  /*42c0*/  FMNMX3.NAN R9, R9, R14, R12, !PT ;  /* 0x0000000e09097276 */ /* 0x000fc8000782000c */
[----:B------:R-:W-:-:S04]  /*42d0*/  FMNMX3.NAN R9, R9, R8, RZ, !PT ;  /* 0x0000000809097276 */ /* 0x000fc800078200ff */
[----:B------:R-:W-:Y:S01]  /*42e0*/  FMNMX R126, R9, R126, !PT ;  /* 0x0000007e097e7209 */ /* 0x000fe20007800000 */
[----:B--2---:R-:W-:Y:S06]  /*42f0*/  BAR.SYNC.DEFER_BLOCKING 0x2, 0x80 ;  /* 0x0082000000007b1d */ /* 0x004fec0000010000 */
[----:B-1----:R-:W-:Y:S05]  /*4300*/  @P2 BRA `(.L_x_56) ;  /* 0x0000000000442947 */ /* 0x002fea0003800000 */
[----:B------:R-:W-:Y:S01]  /*4310*/  IMAD R128, R89, 0x4, R128 ;  /* 0x0000000459807824 */ /* 0x000fe200078e0280 */
[----:B------:R-:W-:Y:S01]  /*4320*/  UIADD3 UR12, UP0, UPT, UR10, 0x2c0, URZ ;  /* 0x000002c00a0c7890 */ /* 0x000fe2000ff1e0ff */
[----:B------:R-:W-:Y:S02]  /*4330*/  PLOP3.LUT P0, PT, PT, PT, PT, 0x80, 0x8 ;  /* 0x000000000008781c */ /* 0x000fe40003f0f070 */
[----:B------:R-:W-:Y:S01]  /*4340*/  IADD3 R2, PT, PT, R87, 0x4400, RZ ;  /* 0x0000440057027810 */ /* 0x000fe20007ffe0ff */
[----:B------:R-:W-:Y:S01]  /*4350*/  IMAD.SHL.U32 R128, R128, 0x10, RZ ;  /* 0x0000001080807824 */ /* 0x000fe200078e00ff */
[----:B------:R-:W-:-:S12]  /*4360*/  UIADD3.X UR13, UPT, UPT, URZ, UR11, URZ, UP0, !UPT ;  /* 0x0000000bff0d7290 */ /* 0x000fd800087fe4ff */
.L_x_57:
        /* <DEDUP_REMOVED lines=10> */
[----:B------:R0:W-:Y:S02]  /*4410*/  UTMACMDFLUSH ;  /* 0x00000000000079b7 */ /* 0x0001e40000000000 */
.L_x_56:
[----:B------:R-:W-:Y:S01]  /*4420*/  BAR.SYNC.DEFER_BLOCKING 0x2, 0x80 ;  /* 0x0082000000007b1d */ /* 0x000fe20000010000 */
[----:B------:R-:W-:Y:S01]  /*4430*/  HFMA2 R128, -RZ, RZ, 0, 1.1920928955078125e-07 ;  /* 0x00000002ff807431 */ /* 0x000fe200000001ff */
[----:B------:R-:W-:-:S04]  /*4440*/  PLOP3.LUT P0, PT, PT, PT, PT, 0x8, 0x80 ;  /* 0x000000000080781c */ /* 0x000fc80003f0e170 */
[----:B------:R-:W-:Y:S09]  /*4450*/  @P3 BRA `(.L_x_58) ;  /* 0xffffffe800c83947 */ /* 0x000ff2000383ffff */
[----:B------:R-:W-:Y:S01]  /*4460*/  ELECT P0, URZ, PT ;  /* 0x0000000000ff782f */ /* 0x000fe20003800000 */
[C---:B------:R-:W-:Y:S01]  /*4470*/  IMAD R3, R108.reuse, 0x8, R87 ;  /* 0x000000086c037824 */ /* 0x040fe200078e0257 */
[----:B------:R-:W-:Y:S01]  /*4480*/  SHF.L.U32 R4, R107, 0x1f, RZ ;  /* 0x0000001f6b047819 */ /* 0x000fe200000006ff */
[----:B------:R-:W-:Y:S01]  /*4490*/  BSSY B0, `(.L_x_59) ;  /* 0x0000006000007945 */ /* 0x000fe20003800000 */
[----:B------:R-:W-:-:S09]  /*44a0*/  LEA R91, R108, R87, 0x4 ;  /* 0x000000576c5b7211 */ /* 0x000fd200078e20ff */
[----:B------:R-:W-:-:S04]  /*44b0*/  @P0 IMAD.MOV.U32 R2, RZ, RZ, 0x1 ;  /* 0x00000001ff020424 */ /* 0x000fc800078e00ff */
[----:B------:R1:W-:Y:S01]  /*44c0*/  @P0 SYNCS.ARRIVE.TRANS64.ART0 RZ, [R123+URZ+0x70], R2 ;  /* 0x000070027bff09a7 */ /* 0x0003e200085000ff */
[----:B------:R-:W2:Y:S02]  /*44d0*/  SYNCS.PHASECHK.TRANS64.TRYWAIT P0, [R3+URZ+0x80], R4 ;  /* 0x00008004030075a7 */ /* 0x000ea400080011ff */
[----:B-12---:R-:W-:Y:S05]  /*44e0*/  @!P0 BRA `(.L_x_60) ;  /* 0x0000000800cc8947 */ /* 0x006fea0003800000 */
.L_x_92:
[----:B------:R-:W-:Y:S05]  /*44f0*/  BSYNC B0 ;  /* 0x0000000000007941 */ /* 0x000fea0003800000 */
.L_x_59:
[----:B------:R-:W2:Y:S01]  /*4500*/  LDS.128 R88, [R91+0x36410] ;  /* 0x036410005b587984 */ /* 0x000ea20000000c00 */
[----:B------:R-:W-:Y:S01]  /*4510*/  CREDUX.MAXABS.F32.NAN UR4, R126 ;  /* 0x000000007e0472cc */ /* 0x000fe20000006400 */
[----:B------:R-:W-:Y:S01]  /*4520*/  BSSY.RECONVERGENT B0, `(.L_x_61) ;  /* 0x0000014000007945 */ /* 0x000fe20003800200 */
[----:B------:R-:W-:Y:S01]  /*4530*/  ISETP.NE.AND P0, PT, R102, RZ, PT ;  /* 0x000000ff6600720c */ /* 0x000fe20003f05270 */
[----:B------:R3:W-:Y:S06]  /*4540*/  MEMBAR.ALL.CTA ;  /* 0x0000000000007992 */ /* 0x0007ec0000008000 */
[----:B---3--:R-:W3:Y:S01]  /*4550*/  FENCE.VIEW.ASYNC.S ;  /* 0x00000000000073c6 */ /* 0x008ee20000000000 */
[----:B------:R-:W-:-:S02]  /*4560*/  VIADD R106, R106, 0x1 ;  /* 0x000000016a6a7836 */ /* 0x000fc40000000000 */
[----:B------:R-:W-:Y:S02]  /*4570*/  VIADD R108, R108, 0x1 ;  /* 0x000000016c6c7836 */ /* 0x000fe40000000000 */
[----:B------:R-:W-:Y:S01]  /*4580*/  IMAD.U32 R2, RZ, RZ, UR4 ;  /* 0x00000004ff027e24 */ /* 0x000fe2000f8e00ff */
[----:B---3--:R3:W-:Y:S04]  /*4590*/  SYNCS.ARRIVE.TRANS64.ART0 RZ, [R3+URZ+0x90], R0 ;  /* 0x0000900003ff79a7 */ /* 0x0087e800085000ff */
[----:B------:R3:W-:Y:S01]  /*45a0*/  @!P0 STS [R119+0x36400], R2 ;  /* 0x0364000277008388 */ /* 0x0007e20000000800 */
[----:B------:R-:W-:Y:S01]  /*45b0*/  BAR.SYNC.DEFER_BLOCKING 0x2, 0x80 ;  /* 0x0082000000007b1d */ /* 0x000fe20000010000 */
[----:B------:R-:W-:-:S13]  /*45c0*/  LOP3.LUT P0, RZ, R121, R102, RZ, 0xfc, !PT ;  /* 0x0000006679ff7212 */ /* 0x000fda000780fcff */
[----:B------:R-:W-:Y:S05]  /*45d0*/  @P0 BRA `(.L_x_62) ;  /* 0x0000000000200947 */ /* 0x000fea0003800000 */
[----:B------:R-:W-:Y:S01]  /*45e0*/  IMAD.U32 R87, RZ, RZ, UR7 ;  /* 0x00000007ff577e24 */ /* 0x000fe2000f8e00ff */
[----:B------:R-:W4:Y:S04]  /*45f0*/  LDCU.64 UR4, c[0x0][0x740] ;  /* 0x0000e800ff0477ac */ /* 0x000f280008000a00 */
[----:B-1----:R-:W1:Y:S01]  /*4600*/  LDS.128 R4, [R87+0x36400] ;  /* 0x0364000057047984 */ /* 0x002e620000000c00 */
[----:B---34-:R-:W-:-:S04]  /*4610*/  LEA R2, P0, R103, UR4, 0x2 ;  /* 0x0000000467027c11 */ /* 0x018fc8000f8010ff */
[----:B------:R-:W-:Y:S02]  /*4620*/  LEA.HI.X R3, R103, UR5, R86, 0x2, P0 ;  /* 0x0000000567037c11 */ /* 0x000fe400080f1456 */
[----:B-1----:R-:W-:-:S04]  /*4630*/  FMNMX3 R4, R4, RZ, R5, !PT ;  /* 0x000000ff04047276 */ /* 0x002fc80007800005 */
[----:B------:R-:W-:-:S05]  /*4640*/  FMNMX3 R7, R4, R6, R7, !PT ;  /* 0x0000000604077276 */ /* 0x000fca0007800007 */
[----:B------:R4:W-:Y:S02]  /*4650*/  REDG.E.MAX.S32.STRONG.GPU desc[UR22][R2.64], R7 ;  /* 0x000000070200798e */ /* 0x0009e4000d12e316 */
.L_x_62:
[----:B------:R-:W-:Y:S05]  /*4660*/  BSYNC.RECONVERGENT B0 ;  /* 0x0000000000007941 */ /* 0x000fea0003800200 */
.L_x_61:
[----:B--2---:R-:W-:Y:S02]  /*4670*/  ISETP.NE.AND P0, PT, R91, 0x1, PT ;  /* 0x000000015b00780c */ /* 0x004fe40003f05270 */
[----:B------:R-:W-:Y:S02]  /*4680*/  ISETP.NE.AND P1, PT, R108, 0x2, PT ;  /* 0x000000026c00780c */ /* 0x000fe40003f25270 */
[----:B------:R-:W-:Y:S02]  /*4690*/  ISETP.NE.AND P2, PT, R106, 0x2, PT ;  /* 0x000000026a00780c */ /* 0x000fe40003f45270 */
[----:B------:R-:W-:Y:S02]  /*46a0*/  SEL R4, RZ, 0x1, P1 ;  /* 0x00000001ff047807 */ /* 0x000fe40000800000 */
[----:B---34-:R-:W-:Y:S02]  /*46b0*/  SEL R2, RZ, 0x1, P2 ;  /* 0x00000001ff027807 */ /* 0x018fe40001000000 */
[----:B------:R-:W-:-:S02]  /*46c0*/  LOP3.LUT R107, R107, R4, RZ, 0x3c, !PT ;  /* 0x000000046b6b7212 */ /* 0x000fc400078e3cff */
[----:B------:R-:W-:Y:S02]  /*46d0*/  LOP3.LUT R105, R105, R2, RZ, 0x3c, !PT ;  /* 0x0000000269697212 */ /* 0x000fe400078e3cff */
[----:B------:R-:W-:Y:S02]  /*46e0*/  SEL R108, R108, RZ, P1 ;  /* 0x000000ff6c6c7207 */ /* 0x000fe40000800000 */
[----:B------:R-:W-:Y:S01]  /*46f0*/  SEL R106, R106, RZ, P2 ;  /* 0x000000ff6a6a7207 */ /* 0x000fe20001000000 */
[----:B------:R-:W-:Y:S06]  /*4700*/  @!P0 BRA `(.L_x_63) ;  /* 0xffffffe400d08947 */ /* 0x000fec000383ffff */
.L_x_51:
[----:B------:R-:W-:-:S13]  /*4710*/  ISETP.NE.AND P0, PT, R121, RZ, PT ;  /* 0x000000ff7900720c */ /* 0x000fda0003f05270 */
[----:B------:R-:W-:Y:S05]  /*4720*/  @P0 BRA `(.L_x_64) ;  /* 0x00000000001c0947 */ /* 0x000fea0003800000 */
[----:B------:R-:W2:Y:S01]  /*4730*/  S2UR UR4, SR_CgaCtaId ;  /* 0x00000000000479c3 */ /* 0x000ea20000008800 */
[----:B------:R-:W-:Y:S02]  /*4740*/  ELECT P1, URZ, PT ;  /* 0x0000000000ff782f */ /* 0x000fe40003820000 */
[----:B------:R-:W-:Y:S01]  /*4750*/  MOV R2, 0x1 ;  /* 0x0000000100027802 */ /* 0x000fe20000000f00 */
[----:B------:R-:W-:-:S04]  /*4760*/  UMOV UR5, 0x40 ;  /* 0x0000004000057882 */ /* 0x000fc80000000000 */
[----:B------:R-:W-:Y:S01]  /*4770*/  UVIRTCOUNT.DEALLOC.SMPOOL 0x80 ;  /* 0x000000800000784c */ /* 0x000fe20000000000 */
[----:B--2---:R-:W-:-:S09]  /*4780*/  ULEA UR4, UR4, UR5, 0x18 ;  /* 0x0000000504047291 */ /* 0x004fd2000f8ec0ff */
[----:B------:R2:W-:Y:S03]  /*4790*/  @P1 STS.U8 [UR4], R2 ;  /* 0x00000002ff001988 */ /* 0x0005e60008000004 */
.L_x_64:
[----:B------:R-:W-:Y:S06]  /*47a0*/  BAR.SYNC.DEFER_BLOCKING 0x2, 0x80 ;  /* 0x0082000000007b1d */ /* 0x000fec0000010000 */
[----:B------:R-:W-:Y:S05]  /*47b0*/  @P0 BRA `(.L_x_65) ;  /* 0x00000000009c0947 */ /* 0x000fea0003800000 */
[----:B------:R-:W4:Y:S01]  /*47c0*/  S2UR UR5, SR_CgaCtaId ;  /* 0x00000000000579c3 */ /* 0x000f220000008800 */
[----:B------:R-:W-:Y:S01]  /*47d0*/  NOP ;  /* 0x0000000000007918 */ /* 0x000fe20000000000 */
[----:B------:R-:W-:Y:S01]  /*47e0*/  UMOV UR4, 0x50 ;  /* 0x0000005000047882 */ /* 0x000fe20000000000 */
[----:B------:R-:W-:Y:S01]  /*47f0*/  LOP3.LUT R4, R120, 0xffff, RZ, 0xc0, !PT ;  /* 0x0000ffff78047812 */ /* 0x000fe200078ec0ff */
[----:B-1----:R-:W-:-:S03]  /*4800*/  IMAD.MOV.U32 R3, RZ, RZ, 0xffff ;  /* 0x0000ffffff037424 */ /* 0x002fc600078e00ff */
[----:B------:R-:W-:-:S04]  /*4810*/  SHF.R.U32.HI R4, RZ, 0x5, R4 ;  /* 0x00000005ff047819 */ /* 0x000fc80000011604 */
[----:B------:R-:W-:Y:S01]  /*4820*/  SHF.L.U32 R3, R3, R4, RZ ;  /* 0x0000000403037219 */ /* 0x000fe200000006ff */
[----:B------:R-:W-:-:S05]  /*4830*/  VIADD R5, R4, 0x10 ;  /* 0x0000001004057836 */ /* 0x000fca0000000000 */
[----:B------:R-:W-:Y:S01]  /*4840*/  SHF.L.U32 R0, R0, R5, RZ ;  /* 0x0000000500007219 */ /* 0x000fe200000006ff */
[----:B----4-:R-:W-:-:S03]  /*4850*/  ULEA UR5, UR5, UR4, 0x18 ;  /* 0x0000000405057291 */ /* 0x010fc6000f8ec0ff */
[----:B------:R-:W-:-:S04]  /*4860*/  LOP3.LUT R5, R0, R3, RZ, 0xfc, !PT ;  /* 0x0000000300057212 */ /* 0x000fc800078efcff */
[C---:B------:R-:W-:Y:S02]  /*4870*/  LOP3.LUT R3, R5.reuse, 0xffff, RZ, 0xc0, !PT ;  /* 0x0000ffff05037812 */ /* 0x040fe400078ec0ff */
[----:B--2---:R-:W1:Y:S02]  /*4880*/  LDS R2, [UR5] ;  /* 0x00000005ff027984 */ /* 0x004e640008000800 */
[----:B-1----:R-:W-:-:S04]  /*4890*/  LOP3.LUT R0, R5, 0xffff, R2, 0x80, !PT ;  /* 0x0000ffff05007812 */ /* 0x002fc800078e8002 */
[----:B------:R-:W-:-:S13]  /*48a0*/  ISETP.NE.AND P0, PT, R0, R3, PT ;  /* 0x000000030000720c */ /* 0x000fda0003f05270 */
[----:B------:R-:W-:Y:S05]  /*48b0*/  @P0 BRA `(.L_x_66) ;  /* 0x0000000000500947 */ /* 0x000fea0003800000 */
[----:B------:R-:W-:Y:S02]  /*48c0*/  SHF.R.U32.HI R0, RZ, 0x10, R2 ;  /* 0x00000010ff007819 */ /* 0x000fe40000011602 */
[----:B------:R-:W-:-:S04]  /*48d0*/  SHF.R.U32.HI R3, RZ, 0x10, R5 ;  /* 0x00000010ff037819 */ /* 0x000fc80000011605 */
[----:B------:R-:W-:-:S04]  /*48e0*/  LOP3.LUT R0, R0, R3, RZ, 0xc0, !PT ;  /* 0x0000000300007212 */ /* 0x000fc800078ec0ff */
[----:B------:R-:W-:-:S13]  /*48f0*/  ISETP.NE.AND P0, PT, R0, R3, PT ;  /* 0x000000030000720c */ /* 0x000fda0003f05270 */
[----:B------:R-:W-:Y:S05]  /*4900*/  @P0 BRA `(.L_x_67) ;  /* 0x0000000000300947 */ /* 0x000fea0003800000 */
[----:B------:R-:W-:Y:S01]  /*4910*/  R2UR UR8, R5 ;  /* 0x00000000050872ca */ /* 0x000fe200000e0000 */
[----:B------:R-:W1:Y:S01]  /*4920*/  S2R R2, SR_LANEID ;  /* 0x0000000000027919 */ /* 0x000e620000000000 */
[----:B------:R-:W-:Y:S02]  /*4930*/  VOTEU.ANY UR6, UPT, PT ;  /* 0x0000000000067886 */ /* 0x000fe400038e0100 */
[----:B------:R-:W-:-:S09]  /*4940*/  UFLO.U32 UR6, UR6 ;  /* 0x00000006000672bd */ /* 0x000fd200080e0000 */
[----:B------:R-:W-:-:S06]  /*4950*/  ULOP3.LUT UR8, URZ, UR8, URZ, 0x33, !UPT ;  /* 0x00000008ff087292 */ /* 0x000fcc000f8e33ff */
[----:B------:R-:W-:-:S04]  /*4960*/  IMAD.U32 R0, RZ, RZ, UR8 ;  /* 0x00000008ff007e24 */ /* 0x000fc8000f8e00ff */
[----:B------:R-:W2:Y:S02]  /*4970*/  REDUX UR4, R0 ;  /* 0x00000000000473c4 */ /* 0x000ea40000000000 */
[----:B------:R4:W-:Y:S01]  /*4980*/  UTCATOMSWS.AND URZ, UR8 ;  /* 0x0000000800ff79e3 */ /* 0x0009e20008000000 */
[----:B-1----:R-:W-:Y:S01]  /*4990*/  ISETP.EQ.U32.AND P0, PT, R2, UR6, PT ;  /* 0x0000000602007c0c */ /* 0x002fe2000bf02070 */
[----:B--2---:R-:W-:-:S12]  /*49a0*/  IMAD.U32 R2, RZ, RZ, UR4 ;  /* 0x00000004ff027e24 */ /* 0x004fd8000f8e00ff */
[----:B------:R4:W-:Y:S01]  /*49b0*/  @P0 ATOMS.AND RZ, [UR5], R2 ;  /* 0x00000002ffff098c */ /* 0x0009e2000a800005 */
[----:B------:R-:W-:Y:S05]  /*49c0*/  BRA `(.L_x_68) ;  /* 0x0000000000147947 */ /* 0x000fea0003800000 */
.L_x_67:
[----:B------:R-:W-:Y:S02]  /*49d0*/  MOV R2, 0x49f0 ;  /* 0x000049f000027802 */ /* 0x000fe40000000f00 */
[----:B---3--:R-:W-:Y:S05]  /*49e0*/  CALL.REL.NOINC `($__internal_0_$__cuda_sm10x_tcgen05_guardrail_trap_col_being_dealloced_not_returned_by_alloc) ;  /* 0x0000000400a47944 */ /* 0x008fea0003c00000 */
[----:B------:R-:W-:Y:S05]  /*49f0*/  BRA `(.L_x_68) ;  /* 0x0000000000087947 */ /* 0x000fea0003800000 */
.L_x_66:
[----:B------:R-:W-:Y:S02]  /*4a00*/  MOV R2, 0x4a20 ;  /* 0x00004a2000027802 */ /* 0x000fe40000000f00 */
[----:B---3--:R-:W-:Y:S05]  /*4a10*/  CALL.REL.NOINC `($__internal_2_$__cuda_sm10x_tcgen05_guardrail_trap_unallocated_columns_being_dealloced) ;  /* 0x0000000400b07944 */ /* 0x008fea0003c00000 */
.L_x_68:
[----:B------:R-:W-:Y:S01]  /*4a20*/  NOP ;  /* 0x0000000000007918 */ /* 0x000fe20000000000 */
.L_x_65:
[----:B------:R-:W-:-:S04]  /*4a30*/  DEPBAR.LE SB0, 0x0 ;  /* 0x000080000000791a */ /* 0x000fc80000000000 */
[----:B------:R-:W-:-:S04]  /*4a40*/  DEPBAR.LE SB0, 0x0 ;  /* 0x000080000000791a */ /* 0x000fc80000000000 */
[----:B----4-:R-:W-:Y:S05]  /*4a50*/  EXIT ;  /* 0x000000000000794d */ /* 0x010fea0003800000 */
.L_x_21:
[----:B------:R-:W-:-:S07]  /*4a60*/  MOV R20, R21 ;  /* 0x0000001500147202 */ /* 0x000fce0000000f00 */
.L_x_69:
[----:B----4-:R4:W3:Y:S02]  /*4a70*/  SYNCS.PHASECHK.TRANS64.TRYWAIT P0, [R14+URZ+0x90], R21 ;  /* 0x000090150e0075a7 */ /* 0x0108e400080011ff */
[----:B---3--:R-:W-:Y:S05]  /*4a80*/  @!P0 NANOSLEEP.SYNCS 0x989680 ;  /* 0x009896800000895d */ /* 0x008fea0003900000 */
[----:B------:R-:W3:Y:S02]  /*4a90*/  @!P0 SYNCS.PHASECHK.TRANS64 P0, [R14+URZ+0x90], R21 ;  /* 0x000090150e0085a7 */ /* 0x000ee400080010ff */
[----:B---3--:R-:W-:Y:S05]  /*4aa0*/  @!P0 BRA `(.L_x_69) ;  /* 0xfffffffc00f08947 */ /* 0x008fea000383ffff */
[----:B------:R-:W-:Y:S05]  /*4ab0*/  BRA `(.L_x_70) ;  /* 0xffffffc400187947 */ /* 0x000fea000383ffff */
.L_x_23:
[----:B------:R-:W-:-:S07]  /*4ac0*/  MOV R7, R6 ;  /* 0x0000000600077202 */ /* 0x000fce0000000f00 */
.L_x_71:
[----:B--2---:R2:W3:Y:S02]  /*4ad0*/  SYNCS.PHASECHK.TRANS64.TRYWAIT P0, [R2+URZ+0x90], R7 ;  /* 0x00009007020075a7 */ /* 0x0044e400080011ff */
[----:B---3--:R-:W-:Y:S05]  /*4ae0*/  @!P0 NANOSLEEP.SYNCS 0x989680 ;  /* 0x009896800000895d */ /* 0x008fea0003900000 */
[----:B------:R-:W3:Y:S02]  /*4af0*/  @!P0 SYNCS.PHASECHK.TRANS64 P0, [R2+URZ+0x90], R7 ;  /* 0x00009007020085a7 */ /* 0x000ee400080010ff */
[----:B---3--:R-:W-:Y:S05]  /*4b00*/  @!P0 BRA `(.L_x_71) ;  /* 0xfffffffc00f08947 */ /* 0x008fea000383ffff */
[----:B------:R-:W-:Y:S05]  /*4b10*/  BRA `(.L_x_72) ;  /* 0xffffffc400c47947 */ /* 0x000fea000383ffff */
.L_x_24:
[----:B------:R-:W-:-:S07]  /*4b20*/  MOV R9, R8 ;  /* 0x0000000800097202 */ /* 0x000fce0000000f00 */
.L_x_73:
[----:B--2---:R2:W3:Y:S02]  /*4b30*/  SYNCS.PHASECHK.TRANS64.TRYWAIT P0, [R3+URZ+0x90], R9 ;  /* 0x00009009030075a7 */ /* 0x0044e400080011ff */
[----:B---3--:R-:W-:Y:S05]  /*4b40*/  @!P0 NANOSLEEP.SYNCS 0x989680 ;  /* 0x009896800000895d */ /* 0x008fea0003900000 */
[----:B------:R-:W3:Y:S02]  /*4b50*/  @!P0 SYNCS.PHASECHK.TRANS64 P0, [R3+URZ+0x90], R9 ;  /* 0x00009009030085a7 */ /* 0x000ee400080010ff */
[----:B---3--:R-:W-:Y:S05]  /*4b60*/  @!P0 BRA `(.L_x_73) ;  /* 0xfffffffc00f08947 */ /* 0x008fea000383ffff */
[----:B------:R-:W-:Y:S05]  /*4b70*/  BRA `(.L_x_16) ;  /* 0xffffffc400f87947 */ /* 0x000fea000383ffff */
.L_x_26:
[----:B------:R-:W-:-:S07]  /*4b80*/  MOV R0, UR32 ;  /* 0x0000002000007c02 */ /* 0x000fce0008000f00 */
.L_x_74:
[----:B---3--:R3:W4:Y:S02]  /*4b90*/  SYNCS.PHASECHK.TRANS64.TRYWAIT P0, [R0+URZ+0x80], RZ ;  /* 0x000080ff000075a7 */ /* 0x00872400080011ff */
[----:B----4-:R-:W-:Y:S05]  /*4ba0*/  @!P0 NANOSLEEP.SYNCS 0x989680 ;  /* 0x009896800000895d */ /* 0x010fea0003900000 */
[----:B------:R-:W4:Y:S02]  /*4bb0*/  @!P0 SYNCS.PHASECHK.TRANS64 P0, [R0+URZ+0x80], RZ ;  /* 0x000080ff000085a7 */ /* 0x000f2400080010ff */
[----:B----4-:R-:W-:Y:S05]  /*4bc0*/  @!P0 BRA `(.L_x_74) ;  /* 0xfffffffc00f08947 */ /* 0x010fea000383ffff */
[----:B------:R-:W-:Y:S05]  /*4bd0*/  BRA `(.L_x_75) ;  /* 0xffffffc400f87947 */ /* 0x000fea000383ffff */
.L_x_29:
[----:B------:R-:W-:Y:S02]  /*4be0*/  MOV R6, UR17 ;  /* 0x0000001100067c02 */ /* 0x000fe40008000f00 */
[----:B------:R-:W-:Y:S02]  /*4bf0*/  MOV R7, UR17 ;  /* 0x0000001100077c02 */ /* 0x000fe40008000f00 */
[----:B------:R-:W-:-:S07]  /*4c00*/  MOV R3, UR5 ;  /* 0x0000000500037c02 */ /* 0x000fce0008000f00 */
.L_x_76:
[----:B--2---:R2:W3:Y:S02]  /*4c10*/  SYNCS.PHASECHK.TRANS64.TRYWAIT P0, [R3+URZ+0x30], R7 ;  /* 0x00003007030075a7 */ /* 0x0044e400080011ff */
[----:B---3--:R-:W-:Y:S05]  /*4c20*/  @!P0 NANOSLEEP.SYNCS 0x989680 ;  /* 0x009896800000895d */ /* 0x008fea0003900000 */
[----:B------:R-:W3:Y:S02]  /*4c30*/  @!P0 SYNCS.PHASECHK.TRANS64 P0, [R3+URZ+0x30], R7 ;  /* 0x00003007030085a7 */ /* 0x000ee400080010ff */
[----:B---3--:R-:W-:Y:S05]  /*4c40*/  @!P0 BRA `(.L_x_76) ;  /* 0xfffffffc00f08947 */ /* 0x008fea000383ffff */
[----:B------:R-:W-:Y:S05]  /*4c50*/  BRA `(.L_x_28) ;  /* 0xffffffc800bc7947 */ /* 0x000fea000383ffff */
.L_x_31:
[----:B------:R-:W-:-:S07]  /*4c60*/  MOV R5, R4 ;  /* 0x0000000400057202 */ /* 0x000fce0000000f00 */
.L_x_77:
[----:B--2---:R2:W4:Y:S02]  /*4c70*/  SYNCS.PHASECHK.TRANS64.TRYWAIT P0, [R3+URZ+0x80], R5 ;  /* 0x00008005030075a7 */ /* 0x00452400080011ff */
[----:B----4-:R-:W-:Y:S05]  /*4c80*/  @!P0 NANOSLEEP.SYNCS 0x989680 ;  /* 0x009896800000895d */ /* 0x010fea0003900000 */
[----:B------:R-:W4:Y:S02]  /*4c90*/  @!P0 SYNCS.PHASECHK.TRANS64 P0, [R3+URZ+0x80], R5 ;  /* 0x00008005030085a7 */ /* 0x000f2400080010ff */
[----:B----4-:R-:W-:Y:S05]  /*4ca0*/  @!P0 BRA `(.L_x_77) ;  /* 0xfffffffc00f08947 */ /* 0x010fea000383ffff */
[----:B------:R-:W-:Y:S05]  /*4cb0*/  BRA `(.L_x_78) ;  /* 0xffffffcc00107947 */ /* 0x000fea000383ffff */
.L_x_33:
[----:B------:R-:W-:Y:S02]  /*4cc0*/  MOV R2, UR4 ;  /* 0x0000000400027c02 */ /* 0x000fe40008000f00 */
[----:B--2---:R-:W-:Y:S02]  /*4cd0*/  MOV R3, UR4 ;  /* 0x0000000400037c02 */ /* 0x004fe40008000f00 */
[----:B------:R-:W-:-:S07]  /*4ce0*/  MOV R0, UR5 ;  /* 0x0000000500007c02 */ /* 0x000fce0008000f00 */
.L_x_79:
[----:B--2---:R2:W4:Y:S02]  /*4cf0*/  SYNCS.PHASECHK.TRANS64.TRYWAIT P0, [R0+URZ+0x30], R3 ;  /* 0x00003003000075a7 */ /* 0x00452400080011ff */
[----:B----4-:R-:W-:Y:S05]  /*4d00*/  @!P0 NANOSLEEP.SYNCS 0x989680 ;  /* 0x009896800000895d */ /* 0x010fea0003900000 */
[----:B------:R-:W4:Y:S02]  /*4d10*/  @!P0 SYNCS.PHASECHK.TRANS64 P0, [R0+URZ+0x30], R3 ;  /* 0x00003003000085a7 */ /* 0x000f2400080010ff */
[----:B----4-:R-:W-:Y:S05]  /*4d20*/  @!P0 BRA `(.L_x_79) ;  /* 0xfffffffc00f08947 */ /* 0x010fea000383ffff */
[----:B------:R-:W-:Y:S05]  /*4d30*/  BRA `(.L_x_80) ;  /* 0xffffffcc00907947 */ /* 0x000fea000383ffff */
.L_x_35:
[----:B----4-:R-:W-:-:S07]  /*4d40*/  MOV R0, UR12 ;  /* 0x0000000c00007c02 */ /* 0x010fce0008000f00 */
.L_x_81:
[----:B--2---:R2:W4:Y:S02]  /*4d50*/  SYNCS.PHASECHK.TRANS64.TRYWAIT P0, [R0+URZ+0x80], RZ ;  /* 0x000080ff000075a7 */ /* 0x00452400080011ff */
[----:B----4-:R-:W-:Y:S05]  /*4d60*/  @!P0 NANOSLEEP.SYNCS 0x989680 ;  /* 0x009896800000895d */ /* 0x010fea0003900000 */
[----:B------:R-:W4:Y:S02]  /*4d70*/  @!P0 SYNCS.PHASECHK.TRANS64 P0, [R0+URZ+0x80], RZ ;  /* 0x000080ff000085a7 */ /* 0x000f2400080010ff */
[----:B----4-:R-:W-:Y:S05]  /*4d80*/  @!P0 BRA `(.L_x_81) ;  /* 0xfffffffc00f08947 */ /* 0x010fea000383ffff */
[----:B------:R-:W-:Y:S05]  /*4d90*/  BRA `(.L_x_82) ;  /* 0xffffffcc00a87947 */ /* 0x000fea000383ffff */
.L_x_38:
[----:B------:R-:W-:Y:S02]  /*4da0*/  MOV R2, UR18 ;  /* 0x0000001200027c02 */ /* 0x000fe40008000f00 */
[-C--:B------:R-:W-:Y:S02]  /*4db0*/  MOV R8, R3.reuse ;  /* 0x0000000300087202 */ /* 0x080fe40000000f00 */
[----:B------:R-:W-:-:S07]  /*4dc0*/  MOV R9, R3 ;  /* 0x0000000300097202 */ /* 0x000fce0000000f00 */
.L_x_83:
[----:B--2---:R2:W4:Y:S02]  /*4dd0*/  SYNCS.PHASECHK.TRANS64.TRYWAIT P0, [R2+URZ+0x70], R9 ;  /* 0x00007009020075a7 */ /* 0x00452400080011ff */
[----:B----4-:R-:W-:Y:S05]  /*4de0*/  @!P0 NANOSLEEP.SYNCS 0x989680 ;  /* 0x009896800000895d */ /* 0x010fea0003900000 */
[----:B------:R-:W4:Y:S02]  /*4df0*/  @!P0 SYNCS.PHASECHK.TRANS64 P0, [R2+URZ+0x70], R9 ;  /* 0x00007009020085a7 */ /* 0x000f2400080010ff */
[----:B----4-:R-:W-:Y:S05]  /*4e00*/  @!P0 BRA `(.L_x_83) ;  /* 0xfffffffc00f08947 */ /* 0x010fea000383ffff */
[----:B------:R-:W-:Y:S05]  /*4e10*/  BRA `(.L_x_37) ;  /* 0xffffffd000d47947 */ /* 0x000fea000383ffff */
.L_x_40:
[----:B------:R-:W-:Y:S02]  /*4e20*/  MOV R8, UR25 ;  /* 0x0000001900087c02 */ /* 0x000fe40008000f00 */
[----:B------:R-:W-:Y:S02]  /*4e30*/  MOV R9, UR25 ;  /* 0x0000001900097c02 */ /* 0x000fe40008000f00 */
[----:B------:R-:W-:Y:S07]  /*4e40*/  MOV R2, UR13 ;  /* 0x0000000d00027c02 */ /* 0x000fee0008000f00 */
.L_x_84:
[----:B--2---:R2:W4:Y:S02]  /*4e50*/  SYNCS.PHASECHK.TRANS64.TRYWAIT P1, [R2+URZ], R9 ;  /* 0x00000009020075a7 */ /* 0x00452400080211ff */
[----:B----4-:R-:W-:Y:S05]  /*4e60*/  @!P1 NANOSLEEP.SYNCS 0x989680 ;  /* 0x009896800000995d */ /* 0x010fea0003900000 */
[----:B------:R-:W4:Y:S02]  /*4e70*/  @!P1 SYNCS.PHASECHK.TRANS64 P1, [R2+URZ], R9 ;  /* 0x00000009020095a7 */ /* 0x000f2400080210ff */
[----:B----4-:R-:W-:Y:S05]  /*4e80*/  @!P1 BRA `(.L_x_84) ;  /* 0xfffffffc00f09947 */ /* 0x010fea000383ffff */
[----:B------:R-:W-:Y:S05]  /*4e90*/  BRA `(.L_x_39) ;  /* 0xffffffd4003c7947 */ /* 0x000fea000383ffff */
.L_x_42:
[-C--:B------:R-:W-:Y:S02]  /*4ea0*/  MOV R8, R2.reuse ;  /* 0x0000000200087202 */ /* 0x080fe40000000f00 */
[----:B------:R-:W-:-:S07]  /*4eb0*/  MOV R9, R2 ;  /* 0x0000000200097202 */ /* 0x000fce0000000f00 */
.L_x_85:
[----:B----4-:R4:W3:Y:S02]  /*4ec0*/  SYNCS.PHASECHK.TRANS64.TRYWAIT P0, [R3+URZ+0x80], R9 ;  /* 0x00008009030075a7 */ /* 0x0108e400080011ff */
[----:B---3--:R-:W-:Y:S05]  /*4ed0*/  @!P0 NANOSLEEP.SYNCS 0x989680 ;  /* 0x009896800000895d */ /* 0x008fea0003900000 */
[----:B------:R-:W3:Y:S02]  /*4ee0*/  @!P0 SYNCS.PHASECHK.TRANS64 P0, [R3+URZ+0x80], R9 ;  /* 0x00008009030085a7 */ /* 0x000ee400080010ff */
[----:B---3--:R-:W-:Y:S05]  /*4ef0*/  @!P0 BRA `(.L_x_85) ;  /* 0xfffffffc00f08947 */ /* 0x008fea000383ffff */
[----:B------:R-:W-:Y:S05]  /*4f00*/  BRA `(.L_x_86) ;  /* 0xffffffd400b47947 */ /* 0x000fea000383ffff */
.L_x_44:
[----:B------:R-:W-:-:S07]  /*4f10*/  MOV R5, R4 ;  /* 0x0000000400057202 */ /* 0x000fce0000000f00 */
.L_x_87:
[----:B--2---:R2:W4:Y:S02]  /*4f20*/  SYNCS.PHASECHK.TRANS64.TRYWAIT P0, [R2+URZ+0x70], R5 ;  /* 0x00007005020075a7 */ /* 0x00452400080011ff */
[----:B----4-:R-:W-:Y:S05]  /*4f30*/  @!P0 NANOSLEEP.SYNCS 0x989680 ;  /* 0x009896800000895d */ /* 0x010fea0003900000 */
[----:B------:R-:W4:Y:S02]  /*4f40*/  @!P0 SYNCS.PHASECHK.TRANS64 P0, [R2+URZ+0x70], R5 ;  /* 0x00007005020085a7 */ /* 0x000f2400080010ff */
[----:B----4-:R-:W-:Y:S05]  /*4f50*/  @!P0 BRA `(.L_x_87) ;  /* 0xfffffffc00f08947 */ /* 0x010fea000383ffff */
[----:B------:R-:W-:Y:S05]  /*4f60*/  BRA `(.L_x_34) ;  /* 0xffffffd400fc7947 */ /* 0x000fea000383ffff */
.L_x_50:
[----:B-1----:R1:W2:Y:S02]  /*4f70*/  SYNCS.PHASECHK.TRANS64.TRYWAIT P0, [R87+URZ+0x80], RZ ;  /* 0x000080ff570075a7 */ /* 0x0022a400080011ff */
[----:B--2---:R-:W-:Y:S05]  /*4f80*/  @!P0 NANOSLEEP.SYNCS 0x989680 ;  /* 0x009896800000895d */ /* 0x004fea0003900000 */
[----:B------:R-:W2:Y:S02]  /*4f90*/  @!P0 SYNCS.PHASECHK.TRANS64 P0, [R87+URZ+0x80], RZ ;  /* 0x000080ff570085a7 */ /* 0x000ea400080010ff */
[----:B--2---:R-:W-:Y:S05]  /*4fa0*/  @!P0 BRA `(.L_x_50) ;  /* 0xfffffffc00f08947 */ /* 0x004fea000383ffff */
[----:B------:R-:W-:Y:S05]  /*4fb0*/  BRA `(.L_x_88) ;  /* 0xffffffd800d07947 */ /* 0x000fea000383ffff */
.L_x_52:
[----:B------:R-:W-:-:S07]  /*4fc0*/  MOV R3, R2 ;  /* 0x0000000200037202 */ /* 0x000fce0000000f00 */
.L_x_89:
[----:B-1----:R1:W2:Y:S02]  /*4fd0*/  SYNCS.PHASECHK.TRANS64.TRYWAIT P1, [R123+URZ+0x60], R3 ;  /* 0x000060037b0075a7 */ /* 0x0022a400080211ff */
[----:B--2---:R-:W-:Y:S05]  /*4fe0*/  @!P1 NANOSLEEP.SYNCS 0x989680 ;  /* 0x009896800000995d */ /* 0x004fea0003900000 */
[----:B------:R-:W2:Y:S02]  /*4ff0*/  @!P1 SYNCS.PHASECHK.TRANS64 P1, [R123+URZ+0x60], R3 ;  /* 0x000060037b0095a7 */ /* 0x000ea400080210ff */
[----:B--2---:R-:W-:Y:S05]  /*5000*/  @!P1 BRA `(.L_x_89) ;  /* 0xfffffffc00f09947 */ /* 0x004fea000383ffff */
[----:B------:R-:W-:Y:S05]  /*5010*/  BRA `(.L_x_90) ;  /* 0xffffffdc00c47947 */ /* 0x000fea000383ffff */
.L_x_60:
[----:B------:R-:W-:-:S07]  /*5020*/  MOV R5, R4 ;  /* 0x0000000400057202 */ /* 0x000fce0000000f00 */
.L_x_91:
[----:B-1----:R1:W2:Y:S02]  /*5030*/  SYNCS.PHASECHK.TRANS64.TRYWAIT P0, [R3+URZ+0x80], R5 ;  /* 0x00008005030075a7 */ /* 0x0022a400080011ff */
[----:B--2---:R-:W-:Y:S05]  /*5040*/  @!P0 NANOSLEEP.SYNCS 0x989680 ;  /* 0x009896800000895d */ /* 0x004fea0003900000 */
[----:B------:R-:W2:Y:S02]  /*5050*/  @!P0 SYNCS.PHASECHK.TRANS64 P0, [R3+URZ+0x80], R5 ;  /* 0x00008005030085a7 */ /* 0x000ea400080010ff */
[----:B--2---:R-:W-:Y:S05]  /*5060*/  @!P0 BRA `(.L_x_91) ;  /* 0xfffffffc00f08947 */ /* 0x004fea000383ffff */
[----:B------:R-:W-:Y:S05]  /*5070*/  BRA `(.L_x_92) ;  /* 0xfffffff4001c7947 */ /* 0x000fea000383ffff */
        .weak           $__internal_0_$__cuda_sm10x_tcgen05_guardrail_trap_col_being_dealloced_not_returned_by_alloc
        .type           $__internal_0_$__cuda_sm10x_tcgen05_guardrail_trap_col_being_dealloced_not_returned_by_alloc,@function
        .size           $__internal_0_$__cuda_sm10x_tcgen05_guardrail_trap_col_being_dealloced_not_returned_by_alloc,($__internal_1_$__cuda_sm10x_tcgen05_guardrail_trap_phase_invalid_during_alloc - $__internal_0_$__cuda_sm10x_tcgen05_guardrail_trap_col_being_dealloced_not_returned_by_alloc)
$__internal_0_$__cuda_sm10x_tcgen05_guardrail_trap_col_being_dealloced_not_returned_by_alloc:
[----:B------:R-:W-:Y:S05]  /*5080*/  BPT.TRAP 0x1 ;  /* 0x000000040000795c */ /* 0x000fea0000300000 */
[----:B------:R-:W-:-:S04]  /*5090*/  HFMA2 R3, -RZ, RZ, 0, 0 ;  /* 0x00000000ff037431 */ /* 0x000fc800000001ff */
[----:B------:R-:W-:Y:S05]  /*50a0*/  RET.REL.NODEC R2 `(kernel_cutlass_kernel_cudnngrouped_gemmgrouped_gemm_swiglugrouped_gemm_swiglu_quantBlockScaledContiguousGroupedGemmKernel_object_at__TiledMMA_ThrLayoutVMNK11110000_PermutationMNK____MMAAt_0) ;  /* 0xffffffac02d47950 */ /* 0x000fea0003c3ffff */
        .weak           $__internal_1_$__cuda_sm10x_tcgen05_guardrail_trap_phase_invalid_during_alloc
        .type           $__internal_1_$__cuda_sm10x_tcgen05_guardrail_trap_phase_invalid_during_alloc,@function
        .size           $__internal_1_$__cuda_sm10x_tcgen05_guardrail_trap_phase_invalid_during_alloc,($__internal_2_$__cuda_sm10x_tcgen05_guardrail_trap_unallocated_columns_being_dealloced - $__internal_1_$__cuda_sm10x_tcgen05_guardrail_trap_phase_invalid_during_alloc)
$__internal_1_$__cuda_sm10x_tcgen05_guardrail_trap_phase_invalid_during_alloc:
[----:B------:R-:W-:Y:S05]  /*50b0*/  BPT.TRAP 0x1 ;  /* 0x000000040000795c */ /* 0x000fea0000300000 */
[----:B------:R-:W-:-:S04]  /*50c0*/  MOV R3, 0x0 ;  /* 0x0000000000037802 */ /* 0x000fc80000000f00 */
[----:B------:R-:W-:Y:S05]  /*50d0*/  RET.REL.NODEC R2 `(kernel_cutlass_kernel_cudnngrouped_gemmgrouped_gemm_swiglugrouped_gemm_swiglu_quantBlockScaledContiguousGroupedGemmKernel_object_at__TiledMMA_ThrLayoutVMNK11110000_PermutationMNK____MMAAt_0) ;  /* 0xffffffac02c87950 */ /* 0x000fea0003c3ffff */
        .weak           $__internal_2_$__cuda_sm10x_tcgen05_guardrail_trap_unallocated_columns_being_dealloced
        .type           $__internal_2_$__cuda_sm10x_tcgen05_guardrail_trap_unallocated_columns_being_dealloced,@function
        .size           $__internal_2_$__cuda_sm10x_tcgen05_guardrail_trap_unallocated_columns_being_dealloced,(.L_x_96 - $__internal_2_$__cuda_sm10x_tcgen05_guardrail_trap_unallocated_columns_being_dealloced)
$__internal_2_$__cuda_sm10x_tcgen05_guardrail_trap_unallocated_columns_being_dealloced:
[----:B------:R-:W-:Y:S05]  /*50e0*/  BPT.TRAP 0x1 ;  /* 0x000000040000795c */ /* 0x000fea0000300000 */
[----:B------:R-:W-:-:S04]  /*50f0*/  HFMA2 R3, -RZ, RZ, 0, 0 ;  /* 0x00000000ff037431 */ /* 0x000fc800000001ff */
[----:B------:R-:W-:Y:S05]  /*5100*/  RET.REL.NODEC R2 `(kernel_cutlass_kernel_cudnngrouped_gemmgrouped_gemm_swiglugrouped_gemm_swiglu_quantBlockScaledContiguousGroupedGemmKernel_object_at__TiledMMA_ThrLayoutVMNK11110000_PermutationMNK____MMAAt_0) ;  /* 0xffffffac02bc7950 */ /* 0x000fea0003c3ffff */
.L_x_93:
[----:B------:R-:W-:-:S00]  /*5110*/  BRA `(.L_x_93) ;  /* 0xfffffffc00fc7947 */ /* 0x000fc0000383ffff */
[----:B------:R-:W-:-:S00]  /*5120*/  NOP ;  /* 0x0000000000007918 */ /* 0x000fc00000000000 */
        /* <DEDUP_REMOVED lines=13> */
.L_x_96:


//--------------------- .nv.shared.kernel_cutlass_kernel_cudnngrouped_gemmgrouped_gemm_swiglugrouped_gemm_swiglu_quantBlockScaledContiguousGroupedGemmKernel_object_at__TiledMMA_ThrLayoutVMNK11110000_PermutationMNK____MMAAt_0 --------------------------
	.section	.nv.shared.kernel_cutlass_kernel_cudnngrouped_gemmgrouped_gemm_swiglugrouped_gemm_swiglu_quantBlockScaledContiguousGroupedGemmKernel_object_at__TiledMMA_ThrLayoutVMNK11110000_PermutationMNK____MMAAt_0,"aw",@nobits
	.sectionflags	@""
	.align	1024
	.zero		1024


//--------------------- .nv.shared.reserved.0     --------------------------
	.section	.nv.shared.reserved.0,"aw",@nobits
	.align	8
	.weak		__nv_reservedSMEM_offset_0_alias
	.size		__nv_reservedSMEM_offset_0_alias, 0, 64
	.other		__nv_reservedSMEM_offset_0_alias,@"STO_CUDA_RESERVED_SHARED STV_DEFAULT"
__nv_reservedSMEM_offset_0_alias:
	.zero		0
.nv.shared.reserved.0:
	.zero		64
	.weak		__nv_reservedSMEM_allocation_phase
	.type		__nv_reservedSMEM_allocation_phase,@object
	.size		__nv_reservedSMEM_allocation_phase,(.L_0 - __nv_reservedSMEM_allocation_phase)
__nv_reservedSMEM_allocation_phase:
	.zero		1
.L_0:
	.zero		7
	.weak		__nv_reservedSMEM_devtool_atexit_pc
	.type		__nv_reservedSMEM_devtool_atexit_pc,@object
	.size		__nv_reservedSMEM_devtool_atexit_pc,(__nv_reservedSMEM_allocation_mask - __nv_reservedSMEM_devtool_atexit_pc)
__nv_reservedSMEM_devtool_atexit_pc:
	.zero		8
	.weak		__nv_reservedSMEM_allocation_mask
	.type		__nv_reservedSMEM_allocation_mask,@object
	.size		__nv_reservedSMEM_allocation_mask,(.L_2 - __nv_reservedSMEM_allocation_mask)
__nv_reservedSMEM_allocation_mask:
	.zero		4
.L_2:


//--------------------- .nv.constant0.kernel_cutlass_kernel_cudnngrouped_gemmgrouped_gemm_swiglugrouped_gemm_swiglu_quantBlockScaledContiguousGroupedGemmKernel_object_at__TiledMMA_ThrLayoutVMNK11110000_PermutationMNK____MMAAt_0 --------------------------
	.section	.nv.constant0.kernel_cutlass_kernel_cudnngrouped_gemmgrouped_gemm_swiglugrouped_gemm_swiglu_quantBlockScaledContiguousGroupedGemmKernel_object_at__TiledMMA_ThrLayoutVMNK11110000_PermutationMNK____MMAAt_0,"a",@progbits
	.sectionflags	@""
	.align	4
.nv.constant0.kernel_cutlass_kernel_cudnngrouped_gemmgrouped_gemm_swiglugrouped_gemm_swiglu_quantBlockScaledContiguousGroupedGemmKernel_object_at__TiledMMA_ThrLayoutVMNK11110000_PermutationMNK____MMAAt_0:
	.zero		1924


//--------------------- SYMBOLS --------------------------

	.type		.nv.reservedSmem.offset0,@object
	.size		.nv.reservedSmem.offset0,0x4
	.type		.nv.reservedSmem.cap,@object
	.size		.nv.reservedSmem.cap,0x4
